	.target	sm_90a

	.elftype	@"ET_EXEC"


//--------------------- .note.nv.tkinfo           --------------------------
	.section	.note.nv.tkinfo,"",@"SHT_NOTE"
	.sectionflags	@"SHF_NOTE_NV_TKINFO"
	.tkinfo
        /*0018*/ 	.word	0x00000002
        /*0030*/ 	.string	""
        /*0030*/ 	.string	"ptxas"
        /*0030*/ 	.string	"Cuda compilation tools, release 13.0, V13.0.88"
        /*0030*/ 	.string	"Build cuda_13.0.r13.0/compiler.36424714_0"
        /*0030*/ 	.string	"-arch sm_90a -m 64 "



//--------------------- .note.nv.cuinfo           --------------------------
	.section	.note.nv.cuinfo,"",@"SHT_NOTE"
	.sectionflags	@"SHF_NOTE_NV_CUINFO"
        /*0018*/ 	.short	0x0002
        /*001a*/ 	.short	0x005a
        /*001c*/ 	.short	0x0082
	.zero		2


//--------------------- .nv.info                  --------------------------
	.section	.nv.info,"",@"SHT_CUDA_INFO"
	.align	4


	//----- nvinfo : EIATTR_REGCOUNT
	.align		4
        /*0000*/ 	.byte	0x04, 0x2f
        /*0002*/ 	.short	(.L_12 - .L_11)
	.align		4
.L_11:
        /*0004*/ 	.word	index@(_ZN7cutlass13device_kernelINS_4gemm6kernel13GemmUniversalIN4cute5tupleIJiiiiEEENS1_10collective13CollectiveMmaINS1_43MainloopSm90TmaGmmaWarpSpecializedSparseFP8ILi25ENS5_IJNS4_1CILi1EEESB_SB_EEENS1_35KernelTmaWarpSpecializedCooperativeEEENS5_IJNSA_ILi128EEENSA_ILi64EEESG_EEENS_12float_e4m3_tENS5_IJNS4_6LayoutINS5_IJiNS5_IJNSA_ILi2EEEiEEEiEEENS5_IJlNS5_IJSB_SK_EEElEEEEENSJ_INS5_IJNS5_IJSG_iEEESQ_iEEENS5_IJNS5_IJSG_NSA_ILi4096EEEEEENS5_IJSB_lEEElEEEEEEEESI_NS5_IJlSB_lEEENS4_8TiledMMAINS4_8MMA_AtomIJNS4_4SM904GMMA6SPARSE31GMMA_64x64x64_F32E4M3E4M3_SS_TNILNS12_7ScaleInE1ELS15_1ELNS12_9SparseSelE0EEEEEENSJ_INS5_IJSK_SB_SB_EEENS5_IJSB_NSA_ILi0EEES1A_EEEEENS5_IJNS4_10UnderscoreES1D_S1D_EEEEENS4_13SM90_TMA_LOADENS4_14ComposedLayoutINS4_7SwizzleILi1ELi4ELi3EEENS4_25smem_sparse_ptr_flag_bitsILi2ELi8EEENSJ_INS5_IJNS5_IJSB_NSA_ILi8EEEEEENS5_IJSK_NSA_ILi32EEEEEEEEENS5_IJNS5_IJS1A_SG_EEESN_EEEEEEEvNS4_8identityES1G_NS1H_INS1I_ILi2ELi4ELi3EEENS4_18smem_ptr_flag_bitsILi8EEENSJ_INS5_IJS1M_SG_EEENS5_IJSG_SB_EEEEEEEvS1V_EENS_8epilogue10collective6detail29Sm90TmaWarpSpecializedAdapterINS25_15DefaultEpilogueIfNS5_IJSB_llEEES29_NS24_6thread17LinearCombinationIfLi1EffLNS2A_9ScaleType4KindE0ELNS_15FloatRoundStyleE2EfEENS1_15EpilogueDefaultEEEEEvvEEEEvNT_6ParamsE)
        /*0008*/ 	.word	0x000000a8


	//----- nvinfo : EIATTR_FRAME_SIZE
	.align		4
.L_12:
        /*000c*/ 	.byte	0x04, 0x11
        /*000e*/ 	.short	(.L_14 - .L_13)
	.align		4
.L_13:
        /*0010*/ 	.word	index@(_ZN7cutlass13device_kernelINS_4gemm6kernel13GemmUniversalIN4cute5tupleIJiiiiEEENS1_10collective13CollectiveMmaINS1_43MainloopSm90TmaGmmaWarpSpecializedSparseFP8ILi25ENS5_IJNS4_1CILi1EEESB_SB_EEENS1_35KernelTmaWarpSpecializedCooperativeEEENS5_IJNSA_ILi128EEENSA_ILi64EEESG_EEENS_12float_e4m3_tENS5_IJNS4_6LayoutINS5_IJiNS5_IJNSA_ILi2EEEiEEEiEEENS5_IJlNS5_IJSB_SK_EEElEEEEENSJ_INS5_IJNS5_IJSG_iEEESQ_iEEENS5_IJNS5_IJSG_NSA_ILi4096EEEEEENS5_IJSB_lEEElEEEEEEEESI_NS5_IJlSB_lEEENS4_8TiledMMAINS4_8MMA_AtomIJNS4_4SM904GMMA6SPARSE31GMMA_64x64x64_F32E4M3E4M3_SS_TNILNS12_7ScaleInE1ELS15_1ELNS12_9SparseSelE0EEEEEENSJ_INS5_IJSK_SB_SB_EEENS5_IJSB_NSA_ILi0EEES1A_EEEEENS5_IJNS4_10UnderscoreES1D_S1D_EEEEENS4_13SM90_TMA_LOADENS4_14ComposedLayoutINS4_7SwizzleILi1ELi4ELi3EEENS4_25smem_sparse_ptr_flag_bitsILi2ELi8EEENSJ_INS5_IJNS5_IJSB_NSA_ILi8EEEEEENS5_IJSK_NSA_ILi32EEEEEEEEENS5_IJNS5_IJS1A_SG_EEESN_EEEEEEEvNS4_8identityES1G_NS1H_INS1I_ILi2ELi4ELi3EEENS4_18smem_ptr_flag_bitsILi8EEENSJ_INS5_IJS1M_SG_EEENS5_IJSG_SB_EEEEEEEvS1V_EENS_8epilogue10collective6detail29Sm90TmaWarpSpecializedAdapterINS25_15DefaultEpilogueIfNS5_IJSB_llEEES29_NS24_6thread17LinearCombinationIfLi1EffLNS2A_9ScaleType4KindE0ELNS_15FloatRoundStyleE2EfEENS1_15EpilogueDefaultEEEEEvvEEEEvNT_6ParamsE)
        /*0014*/ 	.word	0x00000000


	//----- nvinfo : EIATTR_MIN_STACK_SIZE
	.align		4
.L_14:
        /*0018*/ 	.byte	0x04, 0x12
        /*001a*/ 	.short	(.L_16 - .L_15)
	.align		4
.L_15:
        /*001c*/ 	.word	index@(_ZN7cutlass13device_kernelINS_4gemm6kernel13GemmUniversalIN4cute5tupleIJiiiiEEENS1_10collective13CollectiveMmaINS1_43MainloopSm90TmaGmmaWarpSpecializedSparseFP8ILi25ENS5_IJNS4_1CILi1EEESB_SB_EEENS1_35KernelTmaWarpSpecializedCooperativeEEENS5_IJNSA_ILi128EEENSA_ILi64EEESG_EEENS_12float_e4m3_tENS5_IJNS4_6LayoutINS5_IJiNS5_IJNSA_ILi2EEEiEEEiEEENS5_IJlNS5_IJSB_SK_EEElEEEEENSJ_INS5_IJNS5_IJSG_iEEESQ_iEEENS5_IJNS5_IJSG_NSA_ILi4096EEEEEENS5_IJSB_lEEElEEEEEEEESI_NS5_IJlSB_lEEENS4_8TiledMMAINS4_8MMA_AtomIJNS4_4SM904GMMA6SPARSE31GMMA_64x64x64_F32E4M3E4M3_SS_TNILNS12_7ScaleInE1ELS15_1ELNS12_9SparseSelE0EEEEEENSJ_INS5_IJSK_SB_SB_EEENS5_IJSB_NSA_ILi0EEES1A_EEEEENS5_IJNS4_10UnderscoreES1D_S1D_EEEEENS4_13SM90_TMA_LOADENS4_14ComposedLayoutINS4_7SwizzleILi1ELi4ELi3EEENS4_25smem_sparse_ptr_flag_bitsILi2ELi8EEENSJ_INS5_IJNS5_IJSB_NSA_ILi8EEEEEENS5_IJSK_NSA_ILi32EEEEEEEEENS5_IJNS5_IJS1A_SG_EEESN_EEEEEEEvNS4_8identityES1G_NS1H_INS1I_ILi2ELi4ELi3EEENS4_18smem_ptr_flag_bitsILi8EEENSJ_INS5_IJS1M_SG_EEENS5_IJSG_SB_EEEEEEEvS1V_EENS_8epilogue10collective6detail29Sm90TmaWarpSpecializedAdapterINS25_15DefaultEpilogueIfNS5_IJSB_llEEES29_NS24_6thread17LinearCombinationIfLi1EffLNS2A_9ScaleType4KindE0ELNS_15FloatRoundStyleE2EfEENS1_15EpilogueDefaultEEEEEvvEEEEvNT_6ParamsE)
        /*0020*/ 	.word	0x00000000
.L_16:


//--------------------- .nv.compat                --------------------------
	.section	.nv.compat,"",@"SHT_CUDA_COMPAT_INFO"
	.align	4
        /*0000*/ 	.byte	0x02, 0x09, 0x01, 0x00, 0x02, 0x02, 0x04, 0x00, 0x02, 0x05, 0x05, 0x00, 0x03, 0x07, 0x01, 0x01
        /*0010*/ 	.byte	0x02, 0x03, 0x01, 0x00, 0x02, 0x06, 0x01, 0x00, 0x04, 0x0b, 0x08, 0x00, 0x00, 0x00, 0x00, 0x00
        /*0020*/ 	.byte	0x00, 0x00, 0x00, 0x00


//--------------------- .nv.info._ZN7cutlass13device_kernelINS_4gemm6kernel13GemmUniversalIN4cute5tupleIJiiiiEEENS1_10collective13CollectiveMmaINS1_43MainloopSm90TmaGmmaWarpSpecializedSparseFP8ILi25ENS5_IJNS4_1CILi1EEESB_SB_EEENS1_35KernelTmaWarpSpecializedCooperativeEEENS5_IJNSA_ILi128EEENSA_ILi64EEESG_EEENS_12float_e4m3_tENS5_IJNS4_6LayoutINS5_IJiNS5_IJNSA_ILi2EEEiEEEiEEENS5_IJlNS5_IJSB_SK_EEElEEEEENSJ_INS5_IJNS5_IJSG_iEEESQ_iEEENS5_IJNS5_IJSG_NSA_ILi4096EEEEEENS5_IJSB_lEEElEEEEEEEESI_NS5_IJlSB_lEEENS4_8TiledMMAINS4_8MMA_AtomIJNS4_4SM904GMMA6SPARSE31GMMA_64x64x64_F32E4M3E4M3_SS_TNILNS12_7ScaleInE1ELS15_1ELNS12_9SparseSelE0EEEEEENSJ_INS5_IJSK_SB_SB_EEENS5_IJSB_NSA_ILi0EEES1A_EEEEENS5_IJNS4_10UnderscoreES1D_S1D_EEEEENS4_13SM90_TMA_LOADENS4_14ComposedLayoutINS4_7SwizzleILi1ELi4ELi3EEENS4_25smem_sparse_ptr_flag_bitsILi2ELi8EEENSJ_INS5_IJNS5_IJSB_NSA_ILi8EEEEEENS5_IJSK_NSA_ILi32EEEEEEEEENS5_IJNS5_IJS1A_SG_EEESN_EEEEEEEvNS4_8identityES1G_NS1H_INS1I_ILi2ELi4ELi3EEENS4_18smem_ptr_flag_bitsILi8EEENSJ_INS5_IJS1M_SG_EEENS5_IJSG_SB_EEEEEEEvS1V_EENS_8epilogue10collective6detail29Sm90TmaWarpSpecializedAdapterINS25_15DefaultEpilogueIfNS5_IJSB_llEEES29_NS24_6thread17LinearCombinationIfLi1EffLNS2A_9ScaleType4KindE0ELNS_15FloatRoundStyleE2EfEENS1_15EpilogueDefaultEEEEEvvEEEEvNT_6ParamsE --------------------------
	.section	.nv.info._ZN7cutlass13device_kernelINS_4gemm6kernel13GemmUniversalIN4cute5tupleIJiiiiEEENS1_10collective13CollectiveMmaINS1_43MainloopSm90TmaGmmaWarpSpecializedSparseFP8ILi25ENS5_IJNS4_1CILi1EEESB_SB_EEENS1_35KernelTmaWarpSpecializedCooperativeEEENS5_IJNSA_ILi128EEENSA_ILi64EEESG_EEENS_12float_e4m3_tENS5_IJNS4_6LayoutINS5_IJiNS5_IJNSA_ILi2EEEiEEEiEEENS5_IJlNS5_IJSB_SK_EEElEEEEENSJ_INS5_IJNS5_IJSG_iEEESQ_iEEENS5_IJNS5_IJSG_NSA_ILi4096EEEEEENS5_IJSB_lEEElEEEEEEEESI_NS5_IJlSB_lEEENS4_8TiledMMAINS4_8MMA_AtomIJNS4_4SM904GMMA6SPARSE31GMMA_64x64x64_F32E4M3E4M3_SS_TNILNS12_7ScaleInE1ELS15_1ELNS12_9SparseSelE0EEEEEENSJ_INS5_IJSK_SB_SB_EEENS5_IJSB_NSA_ILi0EEES1A_EEEEENS5_IJNS4_10UnderscoreES1D_S1D_EEEEENS4_13SM90_TMA_LOADENS4_14ComposedLayoutINS4_7SwizzleILi1ELi4ELi3EEENS4_25smem_sparse_ptr_flag_bitsILi2ELi8EEENSJ_INS5_IJNS5_IJSB_NSA_ILi8EEEEEENS5_IJSK_NSA_ILi32EEEEEEEEENS5_IJNS5_IJS1A_SG_EEESN_EEEEEEEvNS4_8identityES1G_NS1H_INS1I_ILi2ELi4ELi3EEENS4_18smem_ptr_flag_bitsILi8EEENSJ_INS5_IJS1M_SG_EEENS5_IJSG_SB_EEEEEEEvS1V_EENS_8epilogue10collective6detail29Sm90TmaWarpSpecializedAdapterINS25_15DefaultEpilogueIfNS5_IJSB_llEEES29_NS24_6thread17LinearCombinationIfLi1EffLNS2A_9ScaleType4KindE0ELNS_15FloatRoundStyleE2EfEENS1_15EpilogueDefaultEEEEEvvEEEEvNT_6ParamsE,"",@"SHT_CUDA_INFO"
	.sectionflags	@""
	.align	4


	//----- nvinfo : EIATTR_CUDA_API_VERSION
	.align		4
        /*0000*/ 	.byte	0x04, 0x37
        /*0002*/ 	.short	(.L_18 - .L_17)
.L_17:
        /*0004*/ 	.word	0x00000082


	//----- nvinfo : EIATTR_KPARAM_INFO
	.align		4
.L_18:
        /*0008*/ 	.byte	0x04, 0x17
        /*000a*/ 	.short	(.L_20 - .L_19)
.L_19:
        /*000c*/ 	.word	0x00000000
        /*0010*/ 	.short	0x0000
        /*0012*/ 	.short	0x0070
        /*0014*/ 	.byte	0x00, 0xf0, 0x01, 0x14


	//----- nvinfo : EIATTR_SPARSE_MMA_MASK
	.align		4
.L_20:
        /*0018*/ 	.byte	0x03, 0x50
        /*001a*/ 	.short	0x0001


	//----- nvinfo : EIATTR_MAXREG_COUNT
	.align		4
        /*001c*/ 	.byte	0x03, 0x1b
        /*001e*/ 	.short	0x00a8


	//----- nvinfo : EIATTR_NUM_BARRIERS
	.align		4
        /*0020*/ 	.byte	0x02, 0x4c
        /*0022*/ 	.byte	0x01
	.zero		1


	//----- nvinfo : EIATTR_MERCURY_ISA_VERSION
	.align		4
        /*0024*/ 	.byte	0x03, 0x5f
        /*0026*/ 	.short	0x0101


	//----- nvinfo : EIATTR_INT_WARP_WIDE_INSTR_OFFSETS
	.align		4
        /*0028*/ 	.byte	0x04, 0x31
        /*002a*/ 	.short	(.L_22 - .L_21)


	//   ....[0]....
.L_21:
        /*002c*/ 	.word	0x000006a0


	//   ....[1]....
        /*0030*/ 	.word	0x000006b0


	//   ....[2]....
        /*0034*/ 	.word	0x000007d0


	//----- nvinfo : EIATTR_COOP_GROUP_MASK_REGIDS
	.align		4
.L_22:
        /*0038*/ 	.byte	0x04, 0x29
        /*003a*/ 	.short	(.L_24 - .L_23)


	//   ....[0]....
.L_23:
        /*003c*/ 	.word	0xffffffff


	//   ....[1]....
        /*0040*/ 	.word	0xffffffff


	//   ....[2]....
        /*0044*/ 	.word	0xffffffff


	//   ....[3]....
        /*0048*/ 	.word	0xffffffff


	//   ....[4]....
        /*004c*/ 	.word	0xffffffff


	//----- nvinfo : EIATTR_COOP_GROUP_INSTR_OFFSETS
	.align		4
.L_24:
        /*0050*/ 	.byte	0x04, 0x28
        /*0052*/ 	.short	(.L_26 - .L_25)


	//   ....[0]....
.L_25:
        /*0054*/ 	.word	0x00000060


	//   ....[1]....
        /*0058*/ 	.word	0x00000070


	//   ....[2]....
        /*005c*/ 	.word	0x00000160


	//   ....[3]....
        /*0060*/ 	.word	0x000005c0


	//   ....[4]....
        /*0064*/ 	.word	0x00001530


	//----- nvinfo : EIATTR_REG_RECONFIG
	.align		4
.L_26:
        /*0068*/ 	.byte	0x01, 0x54
	.zero		2


	//----- nvinfo : EIATTR_MBARRIER_INSTR_OFFSETS
	.align		4
        /*006c*/ 	.byte	0x04, 0x39
        /*006e*/ 	.short	(.L_28 - .L_27)


	//   ....[0]....
.L_27:
        /*0070*/ 	.word	0x00000280
        /*0074*/ 	.word	0x000000ff
        /*0078*/ 	.word	0x00000000
        /*007c*/ 	.short	0x0100
        /*007e*/ 	.byte	0x08
	.zero		1


	//   ....[1]....
        /*0080*/ 	.word	0x00000290
        /*0084*/ 	.word	0x000000ff
        /*0088*/ 	.word	0x000000c8
        /*008c*/ 	.short	0x0100
        /*008e*/ 	.byte	0x08
	.zero		1


	//   ....[2]....
        /*0090*/ 	.word	0x000002a0
        /*0094*/ 	.word	0x000000ff
        /*0098*/ 	.word	0x00000008
        /*009c*/ 	.short	0x0100
        /*009e*/ 	.byte	0x08
	.zero		1


	//   ....[3]....
        /*00a0*/ 	.word	0x000002b0
        /*00a4*/ 	.word	0x000000ff
        /*00a8*/ 	.word	0x000000d0
        /*00ac*/ 	.short	0x0100
        /*00ae*/ 	.byte	0x08
	.zero		1


	//   ....[4]....
        /*00b0*/ 	.word	0x000002c0
        /*00b4*/ 	.word	0x000000ff
        /*00b8*/ 	.word	0x00000010
        /*00bc*/ 	.short	0x0100
        /*00be*/ 	.byte	0x08
	.zero		1


	//   ....[5]....
        /*00c0*/ 	.word	0x000002d0
        /*00c4*/ 	.word	0x000000ff
        /*00c8*/ 	.word	0x000000d8
        /*00cc*/ 	.short	0x0100
        /*00ce*/ 	.byte	0x08
	.zero		1


	//   ....[6]....
        /*00d0*/ 	.word	0x000002e0
        /*00d4*/ 	.word	0x000000ff
        /*00d8*/ 	.word	0x00000018
        /*00dc*/ 	.short	0x0100
        /*00de*/ 	.byte	0x08
	.zero		1


	//   ....[7]....
        /*00e0*/ 	.word	0x000002f0
        /*00e4*/ 	.word	0x000000ff
        /*00e8*/ 	.word	0x000000e0
        /*00ec*/ 	.short	0x0100
        /*00ee*/ 	.byte	0x08
	.zero		1


	//   ....[8]....
        /*00f0*/ 	.word	0x00000300
        /*00f4*/ 	.word	0x000000ff
        /*00f8*/ 	.word	0x00000020
        /*00fc*/ 	.short	0x0100
        /*00fe*/ 	.byte	0x08
	.zero		1


	//   ....[9]....
        /*0100*/ 	.word	0x00000310
        /*0104*/ 	.word	0x000000ff
        /*0108*/ 	.word	0x000000e8
        /*010c*/ 	.short	0x0100
        /*010e*/ 	.byte	0x08
	.zero		1


	//   ....[10]....
        /*0110*/ 	.word	0x00000320
        /*0114*/ 	.word	0x000000ff
        /*0118*/ 	.word	0x00000028
        /*011c*/ 	.short	0x0100
        /*011e*/ 	.byte	0x08
	.zero		1


	//   ....[11]....
        /*0120*/ 	.word	0x00000330
        /*0124*/ 	.word	0x000000ff
        /*0128*/ 	.word	0x000000f0
        /*012c*/ 	.short	0x0100
        /*012e*/ 	.byte	0x08
	.zero		1


	//   ....[12]....
        /*0130*/ 	.word	0x00000340
        /*0134*/ 	.word	0x000000ff
        /*0138*/ 	.word	0x00000030
        /*013c*/ 	.short	0x0100
        /*013e*/ 	.byte	0x08
	.zero		1


	//   ....[13]....
        /*0140*/ 	.word	0x00000350
        /*0144*/ 	.word	0x000000ff
        /*0148*/ 	.word	0x000000f8
        /*014c*/ 	.short	0x0100
        /*014e*/ 	.byte	0x08
	.zero		1


	//   ....[14]....
        /*0150*/ 	.word	0x00000360
        /*0154*/ 	.word	0x000000ff
        /*0158*/ 	.word	0x00000038
        /*015c*/ 	.short	0x0100
        /*015e*/ 	.byte	0x08
	.zero		1


	//   ....[15]....
        /*0160*/ 	.word	0x00000370
        /*0164*/ 	.word	0x000000ff
        /*0168*/ 	.word	0x00000100
        /*016c*/ 	.short	0x0100
        /*016e*/ 	.byte	0x08
	.zero		1


	//   ....[16]....
        /*0170*/ 	.word	0x00000380
        /*0174*/ 	.word	0x000000ff
        /*0178*/ 	.word	0x00000040
        /*017c*/ 	.short	0x0100
        /*017e*/ 	.byte	0x08
	.zero		1


	//   ....[17]....
        /*0180*/ 	.word	0x00000390
        /*0184*/ 	.word	0x000000ff
        /*0188*/ 	.word	0x00000108
        /*018c*/ 	.short	0x0100
        /*018e*/ 	.byte	0x08
	.zero		1


	//   ....[18]....
        /*0190*/ 	.word	0x000003a0
        /*0194*/ 	.word	0x000000ff
        /*0198*/ 	.word	0x00000048
        /*019c*/ 	.short	0x0100
        /*019e*/ 	.byte	0x08
	.zero		1


	//   ....[19]....
        /*01a0*/ 	.word	0x000003b0
        /*01a4*/ 	.word	0x000000ff
        /*01a8*/ 	.word	0x00000110
        /*01ac*/ 	.short	0x0100
        /*01ae*/ 	.byte	0x08
	.zero		1


	//   ....[20]....
        /*01b0*/ 	.word	0x000003c0
        /*01b4*/ 	.word	0x000000ff
        /*01b8*/ 	.word	0x00000050
        /*01bc*/ 	.short	0x0100
        /*01be*/ 	.byte	0x08
	.zero		1


	//   ....[21]....
        /*01c0*/ 	.word	0x000003d0
        /*01c4*/ 	.word	0x000000ff
        /*01c8*/ 	.word	0x00000118
        /*01cc*/ 	.short	0x0100
        /*01ce*/ 	.byte	0x08
	.zero		1


	//   ....[22]....
        /*01d0*/ 	.word	0x000003e0
        /*01d4*/ 	.word	0x000000ff
        /*01d8*/ 	.word	0x00000058
        /*01dc*/ 	.short	0x0100
        /*01de*/ 	.byte	0x08
	.zero		1


	//   ....[23]....
        /*01e0*/ 	.word	0x000003f0
        /*01e4*/ 	.word	0x000000ff
        /*01e8*/ 	.word	0x00000120
        /*01ec*/ 	.short	0x0100
        /*01ee*/ 	.byte	0x08
	.zero		1


	//   ....[24]....
        /*01f0*/ 	.word	0x00000400
        /*01f4*/ 	.word	0x000000ff
        /*01f8*/ 	.word	0x00000060
        /*01fc*/ 	.short	0x0100
        /*01fe*/ 	.byte	0x08
	.zero		1


	//   ....[25]....
        /*0200*/ 	.word	0x00000410
        /*0204*/ 	.word	0x000000ff
        /*0208*/ 	.word	0x00000128
        /*020c*/ 	.short	0x0100
        /*020e*/ 	.byte	0x08
	.zero		1


	//   ....[26]....
        /*0210*/ 	.word	0x00000420
        /*0214*/ 	.word	0x000000ff
        /*0218*/ 	.word	0x00000068
        /*021c*/ 	.short	0x0100
        /*021e*/ 	.byte	0x08
	.zero		1


	//   ....[27]....
        /*0220*/ 	.word	0x00000430
        /*0224*/ 	.word	0x000000ff
        /*0228*/ 	.word	0x00000130
        /*022c*/ 	.short	0x0100
        /*022e*/ 	.byte	0x08
	.zero		1


	//   ....[28]....
        /*0230*/ 	.word	0x00000440
        /*0234*/ 	.word	0x000000ff
        /*0238*/ 	.word	0x00000070
        /*023c*/ 	.short	0x0100
        /*023e*/ 	.byte	0x08
	.zero		1


	//   ....[29]....
        /*0240*/ 	.word	0x00000450
        /*0244*/ 	.word	0x000000ff
        /*0248*/ 	.word	0x00000138
        /*024c*/ 	.short	0x0100
        /*024e*/ 	.byte	0x08
	.zero		1


	//   ....[30]....
        /*0250*/ 	.word	0x00000460
        /*0254*/ 	.word	0x000000ff
        /*0258*/ 	.word	0x00000078
        /*025c*/ 	.short	0x0100
        /*025e*/ 	.byte	0x08
	.zero		1


	//   ....[31]....
        /*0260*/ 	.word	0x00000470
        /*0264*/ 	.word	0x000000ff
        /*0268*/ 	.word	0x00000140
        /*026c*/ 	.short	0x0100
        /*026e*/ 	.byte	0x08
	.zero		1


	//   ....[32]....
        /*0270*/ 	.word	0x00000480
        /*0274*/ 	.word	0x000000ff
        /*0278*/ 	.word	0x00000080
        /*027c*/ 	.short	0x0100
        /*027e*/ 	.byte	0x08
	.zero		1


	//   ....[33]....
        /*0280*/ 	.word	0x00000490
        /*0284*/ 	.word	0x000000ff
        /*0288*/ 	.word	0x00000148
        /*028c*/ 	.short	0x0100
        /*028e*/ 	.byte	0x08
	.zero		1


	//   ....[34]....
        /*0290*/ 	.word	0x000004a0
        /*0294*/ 	.word	0x000000ff
        /*0298*/ 	.word	0x00000088
        /*029c*/ 	.short	0x0100
        /*029e*/ 	.byte	0x08
	.zero		1


	//   ....[35]....
        /*02a0*/ 	.word	0x000004b0
        /*02a4*/ 	.word	0x000000ff
        /*02a8*/ 	.word	0x00000150
        /*02ac*/ 	.short	0x0100
        /*02ae*/ 	.byte	0x08
	.zero		1


	//   ....[36]....
        /*02b0*/ 	.word	0x000004c0
        /*02b4*/ 	.word	0x000000ff
        /*02b8*/ 	.word	0x00000090
        /*02bc*/ 	.short	0x0100
        /*02be*/ 	.byte	0x08
	.zero		1


	//   ....[37]....
        /*02c0*/ 	.word	0x000004d0
        /*02c4*/ 	.word	0x000000ff
        /*02c8*/ 	.word	0x00000158
        /*02cc*/ 	.short	0x0100
        /*02ce*/ 	.byte	0x08
	.zero		1


	//   ....[38]....
        /*02d0*/ 	.word	0x000004e0
        /*02d4*/ 	.word	0x000000ff
        /*02d8*/ 	.word	0x00000098
        /*02dc*/ 	.short	0x0100
        /*02de*/ 	.byte	0x08
	.zero		1


	//   ....[39]....
        /*02e0*/ 	.word	0x000004f0
        /*02e4*/ 	.word	0x000000ff
        /*02e8*/ 	.word	0x00000160
        /*02ec*/ 	.short	0x0100
        /*02ee*/ 	.byte	0x08
	.zero		1


	//   ....[40]....
        /*02f0*/ 	.word	0x00000500
        /*02f4*/ 	.word	0x000000ff
        /*02f8*/ 	.word	0x000000a0
        /*02fc*/ 	.short	0x0100
        /*02fe*/ 	.byte	0x08
	.zero		1


	//   ....[41]....
        /*0300*/ 	.word	0x00000510
        /*0304*/ 	.word	0x000000ff
        /*0308*/ 	.word	0x00000168
        /*030c*/ 	.short	0x0100
        /*030e*/ 	.byte	0x08
	.zero		1


	//   ....[42]....
        /*0310*/ 	.word	0x00000520
        /*0314*/ 	.word	0x000000ff
        /*0318*/ 	.word	0x000000a8
        /*031c*/ 	.short	0x0100
        /*031e*/ 	.byte	0x08
	.zero		1


	//   ....[43]....
        /*0320*/ 	.word	0x00000530
        /*0324*/ 	.word	0x000000ff
        /*0328*/ 	.word	0x00000170
        /*032c*/ 	.short	0x0100
        /*032e*/ 	.byte	0x08
	.zero		1


	//   ....[44]....
        /*0330*/ 	.word	0x00000540
        /*0334*/ 	.word	0x000000ff
        /*0338*/ 	.word	0x000000b0
        /*033c*/ 	.short	0x0100
        /*033e*/ 	.byte	0x08
	.zero		1


	//   ....[45]....
        /*0340*/ 	.word	0x00000550
        /*0344*/ 	.word	0x000000ff
        /*0348*/ 	.word	0x00000178
        /*034c*/ 	.short	0x0100
        /*034e*/ 	.byte	0x08
	.zero		1


	//   ....[46]....
        /*0350*/ 	.word	0x00000560
        /*0354*/ 	.word	0x000000ff
        /*0358*/ 	.word	0x000000b8
        /*035c*/ 	.short	0x0100
        /*035e*/ 	.byte	0x08
	.zero		1


	//   ....[47]....
        /*0360*/ 	.word	0x00000570
        /*0364*/ 	.word	0x000000ff
        /*0368*/ 	.word	0x00000180
        /*036c*/ 	.short	0x0100
        /*036e*/ 	.byte	0x08
	.zero		1


	//   ....[48]....
        /*0370*/ 	.word	0x00000580
        /*0374*/ 	.word	0x000000ff
        /*0378*/ 	.word	0x000000c0
        /*037c*/ 	.short	0x0100
        /*037e*/ 	.byte	0x08
	.zero		1


	//   ....[49]....
        /*0380*/ 	.word	0x00000590
        /*0384*/ 	.word	0x000000ff
        /*0388*/ 	.word	0x00000188
        /*038c*/ 	.short	0x0100
        /*038e*/ 	.byte	0x08
	.zero		1


	//   ....[50]....
        /*0390*/ 	.word	0x00000840
        /*0394*/ 	.word	0x000000ff
        /*0398*/ 	.word	0x000001a0
        /*039c*/ 	.short	0x0100
        /*039e*/ 	.byte	0x08
	.zero		1


	//   ....[51]....
        /*03a0*/ 	.word	0x000008b0
        /*03a4*/ 	.word	0x000000ff
        /*03a8*/ 	.word	0x000001a8
        /*03ac*/ 	.short	0x0100
        /*03ae*/ 	.byte	0x08
	.zero		1


	//   ....[52]....
        /*03b0*/ 	.word	0x000019f0
        /*03b4*/ 	.word	0x000000ff
        /*03b8*/ 	.word	0x00000000
        /*03bc*/ 	.short	0x010a
        /*03be*/ 	.byte	0x08
	.zero		1


	//   ....[53]....
        /*03c0*/ 	.word	0x00001a50
        /*03c4*/ 	.word	0x000000ff
        /*03c8*/ 	.word	0x00000000
        /*03cc*/ 	.short	0x010a
        /*03ce*/ 	.byte	0x08
	.zero		1


	//   ....[54]....
        /*03d0*/ 	.word	0x00001e30
        /*03d4*/ 	.word	0x0000004a
        /*03d8*/ 	.word	0x00000000
        /*03dc*/ 	.short	0x0101
        /*03de*/ 	.byte	0x3f
	.zero		1


	//   ....[55]....
        /*03e0*/ 	.word	0x00005850
        /*03e4*/ 	.word	0x00000014
        /*03e8*/ 	.word	0x000000c8
        /*03ec*/ 	.short	0x010a
        /*03ee*/ 	.byte	0x3f
	.zero		1


	//   ....[56]....
        /*03f0*/ 	.word	0x00005c80
        /*03f4*/ 	.word	0x00000007
        /*03f8*/ 	.word	0x000001a8
        /*03fc*/ 	.short	0x0101
        /*03fe*/ 	.byte	0x3f
	.zero		1


	//   ....[57]....
        /*0400*/ 	.word	0x000063a0
        /*0404*/ 	.word	0x00000005
        /*0408*/ 	.word	0x00000000
        /*040c*/ 	.short	0x010a
        /*040e*/ 	.byte	0x3f
	.zero		1


	//   ....[58]....
        /*0410*/ 	.word	0x00006420
        /*0414*/ 	.word	0x00000007
        /*0418*/ 	.word	0x00000000
        /*041c*/ 	.short	0x010a
        /*041e*/ 	.byte	0x3f
	.zero		1


	//   ....[59]....
        /*0420*/ 	.word	0x000064b0
        /*0424*/ 	.word	0x00000006
        /*0428*/ 	.word	0x00000000
        /*042c*/ 	.short	0x010a
        /*042e*/ 	.byte	0x3f
	.zero		1


	//   ....[60]....
        /*0430*/ 	.word	0x00006540
        /*0434*/ 	.word	0x00000009
        /*0438*/ 	.word	0x00000000
        /*043c*/ 	.short	0x010a
        /*043e*/ 	.byte	0x3f
	.zero		1


	//   ....[61]....
        /*0440*/ 	.word	0x000065d0
        /*0444*/ 	.word	0x00000006
        /*0448*/ 	.word	0x00000000
        /*044c*/ 	.short	0x010a
        /*044e*/ 	.byte	0x3f
	.zero		1


	//   ....[62]....
        /*0450*/ 	.word	0x00006660
        /*0454*/ 	.word	0x00000009
        /*0458*/ 	.word	0x00000000
        /*045c*/ 	.short	0x010a
        /*045e*/ 	.byte	0x3f
	.zero		1


	//   ....[63]....
        /*0460*/ 	.word	0x000066f0
        /*0464*/ 	.word	0x00000006
        /*0468*/ 	.word	0x00000000
        /*046c*/ 	.short	0x010a
        /*046e*/ 	.byte	0x3f
	.zero		1


	//   ....[64]....
        /*0470*/ 	.word	0x00006780
        /*0474*/ 	.word	0x00000009
        /*0478*/ 	.word	0x00000000
        /*047c*/ 	.short	0x010a
        /*047e*/ 	.byte	0x3f
	.zero		1


	//   ....[65]....
        /*0480*/ 	.word	0x00006810
        /*0484*/ 	.word	0x00000006
        /*0488*/ 	.word	0x00000000
        /*048c*/ 	.short	0x010a
        /*048e*/ 	.byte	0x3f
	.zero		1


	//   ....[66]....
        /*0490*/ 	.word	0x000068a0
        /*0494*/ 	.word	0x00000009
        /*0498*/ 	.word	0x00000000
        /*049c*/ 	.short	0x010a
        /*049e*/ 	.byte	0x3f
	.zero		1


	//   ....[67]....
        /*04a0*/ 	.word	0x00006930
        /*04a4*/ 	.word	0x00000006
        /*04a8*/ 	.word	0x00000000
        /*04ac*/ 	.short	0x010a
        /*04ae*/ 	.byte	0x3f
	.zero		1


	//   ....[68]....
        /*04b0*/ 	.word	0x000069c0
        /*04b4*/ 	.word	0x00000009
        /*04b8*/ 	.word	0x00000000
        /*04bc*/ 	.short	0x010a
        /*04be*/ 	.byte	0x3f
	.zero		1


	//   ....[69]....
        /*04c0*/ 	.word	0x00006a50
        /*04c4*/ 	.word	0x00000006
        /*04c8*/ 	.word	0x00000000
        /*04cc*/ 	.short	0x010a
        /*04ce*/ 	.byte	0x3f
	.zero		1


	//   ....[70]....
        /*04d0*/ 	.word	0x00006ae0
        /*04d4*/ 	.word	0x00000009
        /*04d8*/ 	.word	0x00000000
        /*04dc*/ 	.short	0x010a
        /*04de*/ 	.byte	0x3f
	.zero		1


	//   ....[71]....
        /*04e0*/ 	.word	0x00006b70
        /*04e4*/ 	.word	0x00000006
        /*04e8*/ 	.word	0x00000000
        /*04ec*/ 	.short	0x010a
        /*04ee*/ 	.byte	0x3f
	.zero		1


	//   ....[72]....
        /*04f0*/ 	.word	0x00006c00
        /*04f4*/ 	.word	0x00000009
        /*04f8*/ 	.word	0x00000000
        /*04fc*/ 	.short	0x010a
        /*04fe*/ 	.byte	0x3f
	.zero		1


	//   ....[73]....
        /*0500*/ 	.word	0x00006c90
        /*0504*/ 	.word	0x00000006
        /*0508*/ 	.word	0x00000000
        /*050c*/ 	.short	0x010a
        /*050e*/ 	.byte	0x3f
	.zero		1


	//   ....[74]....
        /*0510*/ 	.word	0x00006d20
        /*0514*/ 	.word	0x00000009
        /*0518*/ 	.word	0x00000000
        /*051c*/ 	.short	0x010a
        /*051e*/ 	.byte	0x3f
	.zero		1


	//   ....[75]....
        /*0520*/ 	.word	0x00006db0
        /*0524*/ 	.word	0x00000006
        /*0528*/ 	.word	0x00000000
        /*052c*/ 	.short	0x010a
        /*052e*/ 	.byte	0x3f
	.zero		1


	//   ....[76]....
        /*0530*/ 	.word	0x00006e40
        /*0534*/ 	.word	0x00000009
        /*0538*/ 	.word	0x00000000
        /*053c*/ 	.short	0x010a
        /*053e*/ 	.byte	0x3f
	.zero		1


	//   ....[77]....
        /*0540*/ 	.word	0x00006ed0
        /*0544*/ 	.word	0x00000006
        /*0548*/ 	.word	0x00000000
        /*054c*/ 	.short	0x010a
        /*054e*/ 	.byte	0x3f
	.zero		1


	//   ....[78]....
        /*0550*/ 	.word	0x00006f60
        /*0554*/ 	.word	0x00000009
        /*0558*/ 	.word	0x00000000
        /*055c*/ 	.short	0x010a
        /*055e*/ 	.byte	0x3f
	.zero		1


	//   ....[79]....
        /*0560*/ 	.word	0x00006ff0
        /*0564*/ 	.word	0x00000008
        /*0568*/ 	.word	0x00000000
        /*056c*/ 	.short	0x010a
        /*056e*/ 	.byte	0x3f
	.zero		1


	//   ....[80]....
        /*0570*/ 	.word	0x00007080
        /*0574*/ 	.word	0x0000000b
        /*0578*/ 	.word	0x00000000
        /*057c*/ 	.short	0x010a
        /*057e*/ 	.byte	0x3f
	.zero		1


	//   ....[81]....
        /*0580*/ 	.word	0x00007110
        /*0584*/ 	.word	0x00000003
        /*0588*/ 	.word	0x00000000
        /*058c*/ 	.short	0x010a
        /*058e*/ 	.byte	0x3f
	.zero		1


	//   ....[82]....
        /*0590*/ 	.word	0x00007180
        /*0594*/ 	.word	0x0000004f
        /*0598*/ 	.word	0x00000000
        /*059c*/ 	.short	0x010a
        /*059e*/ 	.byte	0x3f
	.zero		1


	//   ....[83]....
        /*05a0*/ 	.word	0x00007250
        /*05a4*/ 	.word	0x00000014
        /*05a8*/ 	.word	0x000000c8
        /*05ac*/ 	.short	0x010a
        /*05ae*/ 	.byte	0x3f
	.zero		1


	//   ....[84]....
        /*05b0*/ 	.word	0x00007330
        /*05b4*/ 	.word	0x00000005
        /*05b8*/ 	.word	0x00000000
        /*05bc*/ 	.short	0x010a
        /*05be*/ 	.byte	0x3f
	.zero		1


	//   ....[85]....
        /*05c0*/ 	.word	0x00007380
        /*05c4*/ 	.word	0x00000007
        /*05c8*/ 	.word	0x00000000
        /*05cc*/ 	.short	0x010a
        /*05ce*/ 	.byte	0x3f
	.zero		1


	//   ....[86]....
        /*05d0*/ 	.word	0x000073d0
        /*05d4*/ 	.word	0x00000006
        /*05d8*/ 	.word	0x00000000
        /*05dc*/ 	.short	0x010a
        /*05de*/ 	.byte	0x3f
	.zero		1


	//   ....[87]....
        /*05e0*/ 	.word	0x00007420
        /*05e4*/ 	.word	0x00000009
        /*05e8*/ 	.word	0x00000000
        /*05ec*/ 	.short	0x010a
        /*05ee*/ 	.byte	0x3f
	.zero		1


	//   ....[88]....
        /*05f0*/ 	.word	0x00007470
        /*05f4*/ 	.word	0x00000006
        /*05f8*/ 	.word	0x00000000
        /*05fc*/ 	.short	0x010a
        /*05fe*/ 	.byte	0x3f
	.zero		1


	//   ....[89]....
        /*0600*/ 	.word	0x000074c0
        /*0604*/ 	.word	0x00000009
        /*0608*/ 	.word	0x00000000
        /*060c*/ 	.short	0x010a
        /*060e*/ 	.byte	0x3f
	.zero		1


	//   ....[90]....
        /*0610*/ 	.word	0x00007510
        /*0614*/ 	.word	0x00000006
        /*0618*/ 	.word	0x00000000
        /*061c*/ 	.short	0x010a
        /*061e*/ 	.byte	0x3f
	.zero		1


	//   ....[91]....
        /*0620*/ 	.word	0x00007560
        /*0624*/ 	.word	0x00000009
        /*0628*/ 	.word	0x00000000
        /*062c*/ 	.short	0x010a
        /*062e*/ 	.byte	0x3f
	.zero		1


	//   ....[92]....
        /*0630*/ 	.word	0x000075b0
        /*0634*/ 	.word	0x00000006
        /*0638*/ 	.word	0x00000000
        /*063c*/ 	.short	0x010a
        /*063e*/ 	.byte	0x3f
	.zero		1


	//   ....[93]....
        /*0640*/ 	.word	0x00007600
        /*0644*/ 	.word	0x00000009
        /*0648*/ 	.word	0x00000000
        /*064c*/ 	.short	0x010a
        /*064e*/ 	.byte	0x3f
	.zero		1


	//   ....[94]....
        /*0650*/ 	.word	0x00007650
        /*0654*/ 	.word	0x00000006
        /*0658*/ 	.word	0x00000000
        /*065c*/ 	.short	0x010a
        /*065e*/ 	.byte	0x3f
	.zero		1


	//   ....[95]....
        /*0660*/ 	.word	0x000076a0
        /*0664*/ 	.word	0x00000009
        /*0668*/ 	.word	0x00000000
        /*066c*/ 	.short	0x010a
        /*066e*/ 	.byte	0x3f
	.zero		1


	//   ....[96]....
        /*0670*/ 	.word	0x000076f0
        /*0674*/ 	.word	0x00000006
        /*0678*/ 	.word	0x00000000
        /*067c*/ 	.short	0x010a
        /*067e*/ 	.byte	0x3f
	.zero		1


	//   ....[97]....
        /*0680*/ 	.word	0x00007740
        /*0684*/ 	.word	0x00000009
        /*0688*/ 	.word	0x00000000
        /*068c*/ 	.short	0x010a
        /*068e*/ 	.byte	0x3f
	.zero		1


	//   ....[98]....
        /*0690*/ 	.word	0x00007790
        /*0694*/ 	.word	0x00000006
        /*0698*/ 	.word	0x00000000
        /*069c*/ 	.short	0x010a
        /*069e*/ 	.byte	0x3f
	.zero		1


	//   ....[99]....
        /*06a0*/ 	.word	0x000077e0
        /*06a4*/ 	.word	0x00000009
        /*06a8*/ 	.word	0x00000000
        /*06ac*/ 	.short	0x010a
        /*06ae*/ 	.byte	0x3f
	.zero		1


	//   ....[100]....
        /*06b0*/ 	.word	0x00007830
        /*06b4*/ 	.word	0x00000006
        /*06b8*/ 	.word	0x00000000
        /*06bc*/ 	.short	0x010a
        /*06be*/ 	.byte	0x3f
	.zero		1


	//   ....[101]....
        /*06c0*/ 	.word	0x00007880
        /*06c4*/ 	.word	0x00000009
        /*06c8*/ 	.word	0x00000000
        /*06cc*/ 	.short	0x010a
        /*06ce*/ 	.byte	0x3f
	.zero		1


	//   ....[102]....
        /*06d0*/ 	.word	0x000078d0
        /*06d4*/ 	.word	0x00000006
        /*06d8*/ 	.word	0x00000000
        /*06dc*/ 	.short	0x010a
        /*06de*/ 	.byte	0x3f
	.zero		1


	//   ....[103]....
        /*06e0*/ 	.word	0x00007920
        /*06e4*/ 	.word	0x00000009
        /*06e8*/ 	.word	0x00000000
        /*06ec*/ 	.short	0x010a
        /*06ee*/ 	.byte	0x3f
	.zero		1


	//   ....[104]....
        /*06f0*/ 	.word	0x00007970
        /*06f4*/ 	.word	0x00000006
        /*06f8*/ 	.word	0x00000000
        /*06fc*/ 	.short	0x010a
        /*06fe*/ 	.byte	0x3f
	.zero		1


	//   ....[105]....
        /*0700*/ 	.word	0x000079c0
        /*0704*/ 	.word	0x00000009
        /*0708*/ 	.word	0x00000000
        /*070c*/ 	.short	0x010a
        /*070e*/ 	.byte	0x3f
	.zero		1


	//   ....[106]....
        /*0710*/ 	.word	0x00007a10
        /*0714*/ 	.word	0x00000008
        /*0718*/ 	.word	0x00000000
        /*071c*/ 	.short	0x010a
        /*071e*/ 	.byte	0x3f
	.zero		1


	//   ....[107]....
        /*0720*/ 	.word	0x00007a60
        /*0724*/ 	.word	0x0000000b
        /*0728*/ 	.word	0x00000000
        /*072c*/ 	.short	0x010a
        /*072e*/ 	.byte	0x3f
	.zero		1


	//----- nvinfo : EIATTR_NUM_MBARRIERS
	.align		4
.L_28:
        /*0730*/ 	.byte	0x03, 0x38
        /*0732*/ 	.short	0x0034


	//----- nvinfo : EIATTR_EXIT_INSTR_OFFSETS
	.align		4
        /*0734*/ 	.byte	0x04, 0x1c
        /*0736*/ 	.short	(.L_30 - .L_29)


	//   ....[0]....
.L_29:
        /*0738*/ 	.word	0x00000950


	//   ....[1]....
        /*073c*/ 	.word	0x000011f0


	//   ....[2]....
        /*0740*/ 	.word	0x00004f20


	//   ....[3]....
        /*0744*/ 	.word	0x00005540


	//   ....[4]....
        /*0748*/ 	.word	0x00007160


	//----- nvinfo : EIATTR_MAX_THREADS
	.align		4
.L_30:
        /*074c*/ 	.byte	0x04, 0x05
        /*074e*/ 	.short	(.L_32 - .L_31)
.L_31:
        /*0750*/ 	.word	0x00000180
        /*0754*/ 	.word	0x00000001
        /*0758*/ 	.word	0x00000001


	//----- nvinfo : EIATTR_CRS_STACK_SIZE
	.align		4
.L_32:
        /*075c*/ 	.byte	0x04, 0x1e
        /*075e*/ 	.short	(.L_34 - .L_33)
.L_33:
        /*0760*/ 	.word	0x00000000


	//----- nvinfo : EIATTR_CBANK_PARAM_SIZE
	.align		4
.L_34:
        /*0764*/ 	.byte	0x03, 0x19
        /*0766*/ 	.short	0x0570


	//----- nvinfo : EIATTR_PARAM_CBANK
	.align		4
        /*0768*/ 	.byte	0x04, 0x0a
        /*076a*/ 	.short	(.L_36 - .L_35)
	.align		4
.L_35:
        /*076c*/ 	.word	index@(.nv.constant0._ZN7cutlass13device_kernelINS_4gemm6kernel13GemmUniversalIN4cute5tupleIJiiiiEEENS1_10collective13CollectiveMmaINS1_43MainloopSm90TmaGmmaWarpSpecializedSparseFP8ILi25ENS5_IJNS4_1CILi1EEESB_SB_EEENS1_35KernelTmaWarpSpecializedCooperativeEEENS5_IJNSA_ILi128EEENSA_ILi64EEESG_EEENS_12float_e4m3_tENS5_IJNS4_6LayoutINS5_IJiNS5_IJNSA_ILi2EEEiEEEiEEENS5_IJlNS5_IJSB_SK_EEElEEEEENSJ_INS5_IJNS5_IJSG_iEEESQ_iEEENS5_IJNS5_IJSG_NSA_ILi4096EEEEEENS5_IJSB_lEEElEEEEEEEESI_NS5_IJlSB_lEEENS4_8TiledMMAINS4_8MMA_AtomIJNS4_4SM904GMMA6SPARSE31GMMA_64x64x64_F32E4M3E4M3_SS_TNILNS12_7ScaleInE1ELS15_1ELNS12_9SparseSelE0EEEEEENSJ_INS5_IJSK_SB_SB_EEENS5_IJSB_NSA_ILi0EEES1A_EEEEENS5_IJNS4_10UnderscoreES1D_S1D_EEEEENS4_13SM90_TMA_LOADENS4_14ComposedLayoutINS4_7SwizzleILi1ELi4ELi3EEENS4_25smem_sparse_ptr_flag_bitsILi2ELi8EEENSJ_INS5_IJNS5_IJSB_NSA_ILi8EEEEEENS5_IJSK_NSA_ILi32EEEEEEEEENS5_IJNS5_IJS1A_SG_EEESN_EEEEEEEvNS4_8identityES1G_NS1H_INS1I_ILi2ELi4ELi3EEENS4_18smem_ptr_flag_bitsILi8EEENSJ_INS5_IJS1M_SG_EEENS5_IJSG_SB_EEEEEEEvS1V_EENS_8epilogue10collective6detail29Sm90TmaWarpSpecializedAdapterINS25_15DefaultEpilogueIfNS5_IJSB_llEEES29_NS24_6thread17LinearCombinationIfLi1EffLNS2A_9ScaleType4KindE0ELNS_15FloatRoundStyleE2EfEENS1_15EpilogueDefaultEEEEEvvEEEEvNT_6ParamsE)
        /*0770*/ 	.short	0x0210
        /*0772*/ 	.short	0x0570


	//----- nvinfo : EIATTR_SW_WAR
	.align		4
.L_36:
        /*0774*/ 	.byte	0x04, 0x36
        /*0776*/ 	.short	(.L_38 - .L_37)
.L_37:
        /*0778*/ 	.word	0x00000008
.L_38:


//--------------------- .nv.callgraph             --------------------------
	.section	.nv.callgraph,"",@"SHT_CUDA_CALLGRAPH"
	.align	4
	.sectionentsize	8
	.align		4
        /*0000*/ 	.word	0x00000000
	.align		4
        /*0004*/ 	.word	0xffffffff
	.align		4
        /*0008*/ 	.word	0x00000000
	.align		4
        /*000c*/ 	.word	0xfffffffe
	.align		4
        /*0010*/ 	.word	0x00000000
	.align		4
        /*0014*/ 	.word	0xfffffffd
	.align		4
        /*0018*/ 	.word	0x00000000
	.align		4
        /*001c*/ 	.word	0xfffffffc


//--------------------- .nv.constant4             --------------------------
	.section	.nv.constant4,"a",@progbits
	.align	8
	.align		8
.nv.constant4:
        /*0000*/ 	.dword	_ZN39_INTERNAL_b99ebd55_4_k_cu_4c7f9a9c_27904cuda3std3__45__cpo5beginE
	.align		8
        /*0008*/ 	.dword	_ZN39_INTERNAL_b99ebd55_4_k_cu_4c7f9a9c_27904cuda3std3__45__cpo3endE
	.align		8
        /*0010*/ 	.dword	_ZN39_INTERNAL_b99ebd55_4_k_cu_4c7f9a9c_27904cuda3std3__45__cpo6cbeginE
	.align		8
        /*0018*/ 	.dword	_ZN39_INTERNAL_b99ebd55_4_k_cu_4c7f9a9c_27904cuda3std3__45__cpo4cendE
	.align		8
        /*0020*/ 	.dword	_ZN39_INTERNAL_b99ebd55_4_k_cu_4c7f9a9c_27904cuda3std3__441_GLOBAL__N__b99ebd55_4_k_cu_4c7f9a9c_27906ignoreE
	.align		8
        /*0028*/ 	.dword	_ZN39_INTERNAL_b99ebd55_4_k_cu_4c7f9a9c_27904cuda3std3__419piecewise_constructE
	.align		8
        /*0030*/ 	.dword	_ZN39_INTERNAL_b99ebd55_4_k_cu_4c7f9a9c_27904cuda3std3__48in_placeE
	.align		8
        /*0038*/ 	.dword	_ZN39_INTERNAL_b99ebd55_4_k_cu_4c7f9a9c_27904cuda3std6ranges3__45__cpo4swapE
	.align		8
        /*0040*/ 	.dword	_ZN39_INTERNAL_b99ebd55_4_k_cu_4c7f9a9c_27904cuda3std6ranges3__45__cpo9iter_moveE
	.align		8
        /*0048*/ 	.dword	_ZN39_INTERNAL_b99ebd55_4_k_cu_4c7f9a9c_27904cute7productE
	.align		8
        /*0050*/ 	.dword	_ZN39_INTERNAL_b99ebd55_4_k_cu_4c7f9a9c_27904cute1_E


//--------------------- .text._ZN7cutlass13device_kernelINS_4gemm6kernel13GemmUniversalIN4cute5tupleIJiiiiEEENS1_10collective13CollectiveMmaINS1_43MainloopSm90TmaGmmaWarpSpecializedSparseFP8ILi25ENS5_IJNS4_1CILi1EEESB_SB_EEENS1_35KernelTmaWarpSpecializedCooperativeEEENS5_IJNSA_ILi128EEENSA_ILi64EEESG_EEENS_12float_e4m3_tENS5_IJNS4_6LayoutINS5_IJiNS5_IJNSA_ILi2EEEiEEEiEEENS5_IJlNS5_IJSB_SK_EEElEEEEENSJ_INS5_IJNS5_IJSG_iEEESQ_iEEENS5_IJNS5_IJSG_NSA_ILi4096EEEEEENS5_IJSB_lEEElEEEEEEEESI_NS5_IJlSB_lEEENS4_8TiledMMAINS4_8MMA_AtomIJNS4_4SM904GMMA6SPARSE31GMMA_64x64x64_F32E4M3E4M3_SS_TNILNS12_7ScaleInE1ELS15_1ELNS12_9SparseSelE0EEEEEENSJ_INS5_IJSK_SB_SB_EEENS5_IJSB_NSA_ILi0EEES1A_EEEEENS5_IJNS4_10UnderscoreES1D_S1D_EEEEENS4_13SM90_TMA_LOADENS4_14ComposedLayoutINS4_7SwizzleILi1ELi4ELi3EEENS4_25smem_sparse_ptr_flag_bitsILi2ELi8EEENSJ_INS5_IJNS5_IJSB_NSA_ILi8EEEEEENS5_IJSK_NSA_ILi32EEEEEEEEENS5_IJNS5_IJS1A_SG_EEESN_EEEEEEEvNS4_8identityES1G_NS1H_INS1I_ILi2ELi4ELi3EEENS4_18smem_ptr_flag_bitsILi8EEENSJ_INS5_IJS1M_SG_EEENS5_IJSG_SB_EEEEEEEvS1V_EENS_8epilogue10collective6detail29Sm90TmaWarpSpecializedAdapterINS25_15DefaultEpilogueIfNS5_IJSB_llEEES29_NS24_6thread17LinearCombinationIfLi1EffLNS2A_9ScaleType4KindE0ELNS_15FloatRoundStyleE2EfEENS1_15EpilogueDefaultEEEEEvvEEEEvNT_6ParamsE --------------------------
	.section	.text._ZN7cutlass13device_kernelINS_4gemm6kernel13GemmUniversalIN4cute5tupleIJiiiiEEENS1_10collective13CollectiveMmaINS1_43MainloopSm90TmaGmmaWarpSpecializedSparseFP8ILi25ENS5_IJNS4_1CILi1EEESB_SB_EEENS1_35KernelTmaWarpSpecializedCooperativeEEENS5_IJNSA_ILi128EEENSA_ILi64EEESG_EEENS_12float_e4m3_tENS5_IJNS4_6LayoutINS5_IJiNS5_IJNSA_ILi2EEEiEEEiEEENS5_IJlNS5_IJSB_SK_EEElEEEEENSJ_INS5_IJNS5_IJSG_iEEESQ_iEEENS5_IJNS5_IJSG_NSA_ILi4096EEEEEENS5_IJSB_lEEElEEEEEEEESI_NS5_IJlSB_lEEENS4_8TiledMMAINS4_8MMA_AtomIJNS4_4SM904GMMA6SPARSE31GMMA_64x64x64_F32E4M3E4M3_SS_TNILNS12_7ScaleInE1ELS15_1ELNS12_9SparseSelE0EEEEEENSJ_INS5_IJSK_SB_SB_EEENS5_IJSB_NSA_ILi0EEES1A_EEEEENS5_IJNS4_10UnderscoreES1D_S1D_EEEEENS4_13SM90_TMA_LOADENS4_14ComposedLayoutINS4_7SwizzleILi1ELi4ELi3EEENS4_25smem_sparse_ptr_flag_bitsILi2ELi8EEENSJ_INS5_IJNS5_IJSB_NSA_ILi8EEEEEENS5_IJSK_NSA_ILi32EEEEEEEEENS5_IJNS5_IJS1A_SG_EEESN_EEEEEEEvNS4_8identityES1G_NS1H_INS1I_ILi2ELi4ELi3EEENS4_18smem_ptr_flag_bitsILi8EEENSJ_INS5_IJS1M_SG_EEENS5_IJSG_SB_EEEEEEEvS1V_EENS_8epilogue10collective6detail29Sm90TmaWarpSpecializedAdapterINS25_15DefaultEpilogueIfNS5_IJSB_llEEES29_NS24_6thread17LinearCombinationIfLi1EffLNS2A_9ScaleType4KindE0ELNS_15FloatRoundStyleE2EfEENS1_15EpilogueDefaultEEEEEvvEEEEvNT_6ParamsE,"ax",@progbits
	.align	128
.text._ZN7cutlass13device_kernelINS_4gemm6kernel13GemmUniversalIN4cute5tupleIJiiiiEEENS1_10collective13CollectiveMmaINS1_43MainloopSm90TmaGmmaWarpSpecializedSparseFP8ILi25ENS5_IJNS4_1CILi1EEESB_SB_EEENS1_35KernelTmaWarpSpecializedCooperativeEEENS5_IJNSA_ILi128EEENSA_ILi64EEESG_EEENS_12float_e4m3_tENS5_IJNS4_6LayoutINS5_IJiNS5_IJNSA_ILi2EEEiEEEiEEENS5_IJlNS5_IJSB_SK_EEElEEEEENSJ_INS5_IJNS5_IJSG_iEEESQ_iEEENS5_IJNS5_IJSG_NSA_ILi4096EEEEEENS5_IJSB_lEEElEEEEEEEESI_NS5_IJlSB_lEEENS4_8TiledMMAINS4_8MMA_AtomIJNS4_4SM904GMMA6SPARSE31GMMA_64x64x64_F32E4M3E4M3_SS_TNILNS12_7ScaleInE1ELS15_1ELNS12_9SparseSelE0EEEEEENSJ_INS5_IJSK_SB_SB_EEENS5_IJSB_NSA_ILi0EEES1A_EEEEENS5_IJNS4_10UnderscoreES1D_S1D_EEEEENS4_13SM90_TMA_LOADENS4_14ComposedLayoutINS4_7SwizzleILi1ELi4ELi3EEENS4_25smem_sparse_ptr_flag_bitsILi2ELi8EEENSJ_INS5_IJNS5_IJSB_NSA_ILi8EEEEEENS5_IJSK_NSA_ILi32EEEEEEEEENS5_IJNS5_IJS1A_SG_EEESN_EEEEEEEvNS4_8identityES1G_NS1H_INS1I_ILi2ELi4ELi3EEENS4_18smem_ptr_flag_bitsILi8EEENSJ_INS5_IJS1M_SG_EEENS5_IJSG_SB_EEEEEEEvS1V_EENS_8epilogue10collective6detail29Sm90TmaWarpSpecializedAdapterINS25_15DefaultEpilogueIfNS5_IJSB_llEEES29_NS24_6thread17LinearCombinationIfLi1EffLNS2A_9ScaleType4KindE0ELNS_15FloatRoundStyleE2EfEENS1_15EpilogueDefaultEEEEEvvEEEEvNT_6ParamsE:
        .type           _ZN7cutlass13device_kernelINS_4gemm6kernel13GemmUniversalIN4cute5tupleIJiiiiEEENS1_10collective13CollectiveMmaINS1_43MainloopSm90TmaGmmaWarpSpecializedSparseFP8ILi25ENS5_IJNS4_1CILi1EEESB_SB_EEENS1_35KernelTmaWarpSpecializedCooperativeEEENS5_IJNSA_ILi128EEENSA_ILi64EEESG_EEENS_12float_e4m3_tENS5_IJNS4_6LayoutINS5_IJiNS5_IJNSA_ILi2EEEiEEEiEEENS5_IJlNS5_IJSB_SK_EEElEEEEENSJ_INS5_IJNS5_IJSG_iEEESQ_iEEENS5_IJNS5_IJSG_NSA_ILi4096EEEEEENS5_IJSB_lEEElEEEEEEEESI_NS5_IJlSB_lEEENS4_8TiledMMAINS4_8MMA_AtomIJNS4_4SM904GMMA6SPARSE31GMMA_64x64x64_F32E4M3E4M3_SS_TNILNS12_7ScaleInE1ELS15_1ELNS12_9SparseSelE0EEEEEENSJ_INS5_IJSK_SB_SB_EEENS5_IJSB_NSA_ILi0EEES1A_EEEEENS5_IJNS4_10UnderscoreES1D_S1D_EEEEENS4_13SM90_TMA_LOADENS4_14ComposedLayoutINS4_7SwizzleILi1ELi4ELi3EEENS4_25smem_sparse_ptr_flag_bitsILi2ELi8EEENSJ_INS5_IJNS5_IJSB_NSA_ILi8EEEEEENS5_IJSK_NSA_ILi32EEEEEEEEENS5_IJNS5_IJS1A_SG_EEESN_EEEEEEEvNS4_8identityES1G_NS1H_INS1I_ILi2ELi4ELi3EEENS4_18smem_ptr_flag_bitsILi8EEENSJ_INS5_IJS1M_SG_EEENS5_IJSG_SB_EEEEEEEvS1V_EENS_8epilogue10collective6detail29Sm90TmaWarpSpecializedAdapterINS25_15DefaultEpilogueIfNS5_IJSB_llEEES29_NS24_6thread17LinearCombinationIfLi1EffLNS2A_9ScaleType4KindE0ELNS_15FloatRoundStyleE2EfEENS1_15EpilogueDefaultEEEEEvvEEEEvNT_6ParamsE,@function
        .size           _ZN7cutlass13device_kernelINS_4gemm6kernel13GemmUniversalIN4cute5tupleIJiiiiEEENS1_10collective13CollectiveMmaINS1_43MainloopSm90TmaGmmaWarpSpecializedSparseFP8ILi25ENS5_IJNS4_1CILi1EEESB_SB_EEENS1_35KernelTmaWarpSpecializedCooperativeEEENS5_IJNSA_ILi128EEENSA_ILi64EEESG_EEENS_12float_e4m3_tENS5_IJNS4_6LayoutINS5_IJiNS5_IJNSA_ILi2EEEiEEEiEEENS5_IJlNS5_IJSB_SK_EEElEEEEENSJ_INS5_IJNS5_IJSG_iEEESQ_iEEENS5_IJNS5_IJSG_NSA_ILi4096EEEEEENS5_IJSB_lEEElEEEEEEEESI_NS5_IJlSB_lEEENS4_8TiledMMAINS4_8MMA_AtomIJNS4_4SM904GMMA6SPARSE31GMMA_64x64x64_F32E4M3E4M3_SS_TNILNS12_7ScaleInE1ELS15_1ELNS12_9SparseSelE0EEEEEENSJ_INS5_IJSK_SB_SB_EEENS5_IJSB_NSA_ILi0EEES1A_EEEEENS5_IJNS4_10UnderscoreES1D_S1D_EEEEENS4_13SM90_TMA_LOADENS4_14ComposedLayoutINS4_7SwizzleILi1ELi4ELi3EEENS4_25smem_sparse_ptr_flag_bitsILi2ELi8EEENSJ_INS5_IJNS5_IJSB_NSA_ILi8EEEEEENS5_IJSK_NSA_ILi32EEEEEEEEENS5_IJNS5_IJS1A_SG_EEESN_EEEEEEEvNS4_8identityES1G_NS1H_INS1I_ILi2ELi4ELi3EEENS4_18smem_ptr_flag_bitsILi8EEENSJ_INS5_IJS1M_SG_EEENS5_IJSG_SB_EEEEEEEvS1V_EENS_8epilogue10collective6detail29Sm90TmaWarpSpecializedAdapterINS25_15DefaultEpilogueIfNS5_IJSB_llEEES29_NS24_6thread17LinearCombinationIfLi1EffLNS2A_9ScaleType4KindE0ELNS_15FloatRoundStyleE2EfEENS1_15EpilogueDefaultEEEEEvvEEEEvNT_6ParamsE,(.L_x_170 - _ZN7cutlass13device_kernelINS_4gemm6kernel13GemmUniversalIN4cute5tupleIJiiiiEEENS1_10collective13CollectiveMmaINS1_43MainloopSm90TmaGmmaWarpSpecializedSparseFP8ILi25ENS5_IJNS4_1CILi1EEESB_SB_EEENS1_35KernelTmaWarpSpecializedCooperativeEEENS5_IJNSA_ILi128EEENSA_ILi64EEESG_EEENS_12float_e4m3_tENS5_IJNS4_6LayoutINS5_IJiNS5_IJNSA_ILi2EEEiEEEiEEENS5_IJlNS5_IJSB_SK_EEElEEEEENSJ_INS5_IJNS5_IJSG_iEEESQ_iEEENS5_IJNS5_IJSG_NSA_ILi4096EEEEEENS5_IJSB_lEEElEEEEEEEESI_NS5_IJlSB_lEEENS4_8TiledMMAINS4_8MMA_AtomIJNS4_4SM904GMMA6SPARSE31GMMA_64x64x64_F32E4M3E4M3_SS_TNILNS12_7ScaleInE1ELS15_1ELNS12_9SparseSelE0EEEEEENSJ_INS5_IJSK_SB_SB_EEENS5_IJSB_NSA_ILi0EEES1A_EEEEENS5_IJNS4_10UnderscoreES1D_S1D_EEEEENS4_13SM90_TMA_LOADENS4_14ComposedLayoutINS4_7SwizzleILi1ELi4ELi3EEENS4_25smem_sparse_ptr_flag_bitsILi2ELi8EEENSJ_INS5_IJNS5_IJSB_NSA_ILi8EEEEEENS5_IJSK_NSA_ILi32EEEEEEEEENS5_IJNS5_IJS1A_SG_EEESN_EEEEEEEvNS4_8identityES1G_NS1H_INS1I_ILi2ELi4ELi3EEENS4_18smem_ptr_flag_bitsILi8EEENSJ_INS5_IJS1M_SG_EEENS5_IJSG_SB_EEEEEEEvS1V_EENS_8epilogue10collective6detail29Sm90TmaWarpSpecializedAdapterINS25_15DefaultEpilogueIfNS5_IJSB_llEEES29_NS24_6thread17LinearCombinationIfLi1EffLNS2A_9ScaleType4KindE0ELNS_15FloatRoundStyleE2EfEENS1_15EpilogueDefaultEEEEEvvEEEEvNT_6ParamsE)
        .other          _ZN7cutlass13device_kernelINS_4gemm6kernel13GemmUniversalIN4cute5tupleIJiiiiEEENS1_10collective13CollectiveMmaINS1_43MainloopSm90TmaGmmaWarpSpecializedSparseFP8ILi25ENS5_IJNS4_1CILi1EEESB_SB_EEENS1_35KernelTmaWarpSpecializedCooperativeEEENS5_IJNSA_ILi128EEENSA_ILi64EEESG_EEENS_12float_e4m3_tENS5_IJNS4_6LayoutINS5_IJiNS5_IJNSA_ILi2EEEiEEEiEEENS5_IJlNS5_IJSB_SK_EEElEEEEENSJ_INS5_IJNS5_IJSG_iEEESQ_iEEENS5_IJNS5_IJSG_NSA_ILi4096EEEEEENS5_IJSB_lEEElEEEEEEEESI_NS5_IJlSB_lEEENS4_8TiledMMAINS4_8MMA_AtomIJNS4_4SM904GMMA6SPARSE31GMMA_64x64x64_F32E4M3E4M3_SS_TNILNS12_7ScaleInE1ELS15_1ELNS12_9SparseSelE0EEEEEENSJ_INS5_IJSK_SB_SB_EEENS5_IJSB_NSA_ILi0EEES1A_EEEEENS5_IJNS4_10UnderscoreES1D_S1D_EEEEENS4_13SM90_TMA_LOADENS4_14ComposedLayoutINS4_7SwizzleILi1ELi4ELi3EEENS4_25smem_sparse_ptr_flag_bitsILi2ELi8EEENSJ_INS5_IJNS5_IJSB_NSA_ILi8EEEEEENS5_IJSK_NSA_ILi32EEEEEEEEENS5_IJNS5_IJS1A_SG_EEESN_EEEEEEEvNS4_8identityES1G_NS1H_INS1I_ILi2ELi4ELi3EEENS4_18smem_ptr_flag_bitsILi8EEENSJ_INS5_IJS1M_SG_EEENS5_IJSG_SB_EEEEEEEvS1V_EENS_8epilogue10collective6detail29Sm90TmaWarpSpecializedAdapterINS25_15DefaultEpilogueIfNS5_IJSB_llEEES29_NS24_6thread17LinearCombinationIfLi1EffLNS2A_9ScaleType4KindE0ELNS_15FloatRoundStyleE2EfEENS1_15EpilogueDefaultEEEEEvvEEEEvNT_6ParamsE,@"STO_CUDA_ENTRY STV_DEFAULT"
_ZN7cutlass13device_kernelINS_4gemm6kernel13GemmUniversalIN4cute5tupleIJiiiiEEENS1_10collective13CollectiveMmaINS1_43MainloopSm90TmaGmmaWarpSpecializedSparseFP8ILi25ENS5_IJNS4_1CILi1EEESB_SB_EEENS1_35KernelTmaWarpSpecializedCooperativeEEENS5_IJNSA_ILi128EEENSA_ILi64EEESG_EEENS_12float_e4m3_tENS5_IJNS4_6LayoutINS5_IJiNS5_IJNSA_ILi2EEEiEEEiEEENS5_IJlNS5_IJSB_SK_EEElEEEEENSJ_INS5_IJNS5_IJSG_iEEESQ_iEEENS5_IJNS5_IJSG_NSA_ILi4096EEEEEENS5_IJSB_lEEElEEEEEEEESI_NS5_IJlSB_lEEENS4_8TiledMMAINS4_8MMA_AtomIJNS4_4SM904GMMA6SPARSE31GMMA_64x64x64_F32E4M3E4M3_SS_TNILNS12_7ScaleInE1ELS15_1ELNS12_9SparseSelE0EEEEEENSJ_INS5_IJSK_SB_SB_EEENS5_IJSB_NSA_ILi0EEES1A_EEEEENS5_IJNS4_10UnderscoreES1D_S1D_EEEEENS4_13SM90_TMA_LOADENS4_14ComposedLayoutINS4_7SwizzleILi1ELi4ELi3EEENS4_25smem_sparse_ptr_flag_bitsILi2ELi8EEENSJ_INS5_IJNS5_IJSB_NSA_ILi8EEEEEENS5_IJSK_NSA_ILi32EEEEEEEEENS5_IJNS5_IJS1A_SG_EEESN_EEEEEEEvNS4_8identityES1G_NS1H_INS1I_ILi2ELi4ELi3EEENS4_18smem_ptr_flag_bitsILi8EEENSJ_INS5_IJS1M_SG_EEENS5_IJSG_SB_EEEEEEEvS1V_EENS_8epilogue10collective6detail29Sm90TmaWarpSpecializedAdapterINS25_15DefaultEpilogueIfNS5_IJSB_llEEES29_NS24_6thread17LinearCombinationIfLi1EffLNS2A_9ScaleType4KindE0ELNS_15FloatRoundStyleE2EfEENS1_15EpilogueDefaultEEEEEvvEEEEvNT_6ParamsE:
[----:B------:R-:W-:Y:S01]  /*0000*/  LDC R1, c[0x0][0x28] ;  /* 0x00000a00ff017b82 */ /* 0x000fe20000000800 */
[----:B------:R-:W0:Y:S01]  /*0010*/  S2R R2, SR_TID.X ;  /* 0x0000000000027919 */ /* 0x000e220000002100 */
[----:B------:R-:W-:Y:S01]  /*0020*/  ELECT P0, URZ, PT ;  /* 0x00000000003f782f */ /* 0x000fe20003800000 */
[----:B------:R-:W-:Y:S01]  /*0030*/  BSSY B0, `(.L_x_0) ;  /* 0x0000012000007945 */ /* 0x000fe20003800000 */
[--C-:B0-----:R-:W-:Y:S02]  /*0040*/  SHF.R.U32.HI R0, RZ, 0x5, R2.reuse ;  /* 0x00000005ff007819 */ /* 0x101fe40000011602 */
[----:B------:R-:W-:-:S03]  /*0050*/  SHF.R.U32.HI R16, RZ, 0x7, R2 ;  /* 0x00000007ff107819 */ /* 0x000fc60000011602 */
[----:B------:R-:W0:Y:S04]  /*0060*/  SHFL.IDX PT, R6, R0, RZ, 0x1f ;  /* 0x00001fff00067589 */ /* 0x000e2800000e0000 */
[----:B------:R1:W2:Y:S01]  /*0070*/  SHFL.IDX PT, R12, R16, RZ, 0x1f ;  /* 0x00001fff100c7589 */ /* 0x0002a200000e0000 */
[----:B0-----:R-:W-:-:S13]  /*0080*/  ISETP.NE.OR P0, PT, R6, RZ, !P0 ;  /* 0x000000ff0600720c */ /* 0x001fda0004705670 */
[----:B-12---:R-:W-:Y:S05]  /*0090*/  @P0 BRA `(.L_x_1) ;  /* 0x00000000002c0947 */ /* 0x006fea0003800000 */
[----:B------:R-:W-:Y:S02]  /*00a0*/  ULDC.64 UR4, c[0x0][0x198] ;  /* 0x0000660000047ab9 */ /* 0x000fe40000000a00 */
[----:B------:R-:W-:Y:S02]  /*00b0*/  UIADD3 UR6, UP0, UR4, 0xf0, URZ ;  /* 0x000000f004067890 */ /* 0x000fe4000ff1e03f */
[----:B------:R-:W-:Y:S02]  /*00c0*/  UIADD3 UR8, UP1, UR4, 0x1f0, URZ ;  /* 0x000001f004087890 */ /* 0x000fe4000ff3e03f */
[----:B------:R-:W-:Y:S02]  /*00d0*/  UIADD3 UR4, UP2, UR4, 0x2f0, URZ ;  /* 0x000002f004047890 */ /* 0x000fe4000ff5e03f */
[----:B------:R-:W-:Y:S02]  /*00e0*/  UIADD3.X UR7, URZ, UR5, URZ, UP0, !UPT ;  /* 0x000000053f077290 */ /* 0x000fe400087fe43f */
[----:B------:R-:W-:-:S02]  /*00f0*/  UIADD3.X UR9, URZ, UR5, URZ, UP1, !UPT ;  /* 0x000000053f097290 */ /* 0x000fc40008ffe43f */
[----:B------:R-:W-:-:S05]  /*0100*/  UIADD3.X UR5, URZ, UR5, URZ, UP2, !UPT ;  /* 0x000000053f057290 */ /* 0x000fca00097fe43f */
[----:B------:R0:W-:Y:S02]  /*0110*/  UTMACCTL.PF [UR6] ;  /* 0x00000000060079b9 */ /* 0x0001e40008040000 */
[----:B------:R0:W-:Y:S02]  /*0120*/  UTMACCTL.PF [UR8] ;  /* 0x00000000080079b9 */ /* 0x0001e40008040000 */
[----:B------:R0:W-:Y:S02]  /*0130*/  UTMACCTL.PF [UR4] ;  /* 0x00000000040079b9 */ /* 0x0001e40008040000 */
[----:B0-----:R-:W-:Y:S01]  /*0140*/  NOP ;  /* 0x0000000000007918 */ /* 0x001fe20000000000 */
.L_x_1:
[----:B------:R-:W-:Y:S05]  /*0150*/  BSYNC B0 ;  /* 0x0000000000007941 */ /* 0x000fea0003800000 */
.L_x_0:
[----:B------:R-:W0:Y:S02]  /*0160*/  SHFL.IDX PT, R3, R0, RZ, 0x1f ;  /* 0x00001fff00037589 */ /* 0x000e2400000e0000 */
[----:B0-----:R-:W-:-:S13]  /*0170*/  ISETP.NE.AND P0, PT, R3, RZ, PT ;  /* 0x000000ff0300720c */ /* 0x001fda0003f05270 */
[----:B------:R-:W-:Y:S05]  /*0180*/  @P0 BRA `(.L_x_2) ;  /* 0x00000004000c0947 */ /* 0x000fea0003800000 */
[----:B------:R-:W-:Y:S01]  /*0190*/  ELECT P0, URZ, PT ;  /* 0x00000000003f782f */ /* 0x000fe20003800000 */
[----:B------:R-:W-:-:S12]  /*01a0*/  BSSY B0, `(.L_x_2) ;  /* 0x0000041000007945 */ /* 0x000fd80003800000 */
[----:B------:R-:W-:Y:S05]  /*01b0*/  @!P0 BRA `(.L_x_3) ;  /* 0x0000000000fc8947 */ /* 0x000fea0003800000 */
[----:B------:R-:W0:Y:S01]  /*01c0*/  S2UR UR8, SR_CgaCtaId ;  /* 0x00000000000879c3 */ /* 0x000e220000008800 */
[----:B------:R-:W-:Y:S01]  /*01d0*/  UMOV UR4, 0x400 ;  /* 0x0000040000047882 */ /* 0x000fe20000000000 */
[----:B------:R-:W-:Y:S01]  /*01e0*/  UMOV UR5, 0x1 ;  /* 0x0000000100057882 */ /* 0x000fe20000000000 */
[----:B------:R-:W-:Y:S02]  /*01f0*/  UMOV UR6, 0x100 ;  /* 0x0000010000067882 */ /* 0x000fe40000000000 */
[----:B------:R-:W-:-:S04]  /*0200*/  UIADD3 UR6, -UR6, 0x100000, URZ ;  /* 0x0010000006067890 */ /* 0x000fc8000fffe13f */
[----:B------:R-:W-:Y:S02]  /*0210*/  USHF.L.U32 UR7, UR6, 0xb, URZ ;  /* 0x0000000b06077899 */ /* 0x000fe4000800063f */
[----:B------:R-:W-:Y:S02]  /*0220*/  USHF.L.U32 UR6, UR6, 0x1, URZ ;  /* 0x0000000106067899 */ /* 0x000fe4000800063f */
[----:B0-----:R-:W-:Y:S02]  /*0230*/  ULEA UR8, UR8, UR4, 0x18 ;  /* 0x0000000408087291 */ /* 0x001fe4000f8ec03f */
[----:B------:R-:W-:-:S04]  /*0240*/  UIADD3 UR4, -UR5, 0x100000, URZ ;  /* 0x0010000005047890 */ /* 0x000fc8000fffe13f */
[----:B------:R-:W-:Y:S02]  /*0250*/  USHF.L.U32 UR5, UR4, 0xb, URZ ;  /* 0x0000000b04057899 */ /* 0x000fe4000800063f */
[----:B------:R-:W-:Y:S01]  /*0260*/  USHF.L.U32 UR4, UR4, 0x1, URZ ;  /* 0x0000000104047899 */ /* 0x000fe2000800063f */
[----:B------:R-:W0:Y:S11]  /*0270*/  FENCE.VIEW.ASYNC.S ;  /* 0x00000000000073c6 */ /* 0x000e360000000000 */
[----:B0-----:R0:W1:Y:S01]  /*0280*/  SYNCS.EXCH.64 URZ, [UR8], UR4 ;  /* 0x00000004083f75b2 */ /* 0x0010620008000100 */
[----:B------:R0:W2:Y:S01]  /*0290*/  SYNCS.EXCH.64 URZ, [UR8+0xc8], UR6 ;  /* 0x0000c806083f75b2 */ /* 0x0000a20008000100 */
[----:B------:R0:W3:Y:S01]  /*02a0*/  SYNCS.EXCH.64 URZ, [UR8+0x8], UR4 ;  /* 0x00000804083f75b2 */ /* 0x0000e20008000100 */
[----:B------:R0:W4:Y:S01]  /*02b0*/  SYNCS.EXCH.64 URZ, [UR8+0xd0], UR6 ;  /* 0x0000d006083f75b2 */ /* 0x0001220008000100 */
[----:B------:R0:W0:Y:S01]  /*02c0*/  SYNCS.EXCH.64 URZ, [UR8+0x10], UR4 ;  /* 0x00001004083f75b2 */ /* 0x0000220008000100 */
        /* <DEDUP_REMOVED lines=45> */
[----:B-1234-:R-:W-:Y:S01]  /*05a0*/  NOP ;  /* 0x0000000000007918 */ /* 0x01efe20000000000 */
.L_x_3:
[----:B0-----:R-:W-:Y:S05]  /*05b0*/  BSYNC B0 ;  /* 0x0000000000007941 */ /* 0x001fea0003800000 */
.L_x_2:
[----:B------:R-:W0:Y:S01]  /*05c0*/  SHFL.IDX PT, R0, R0, RZ, 0x1f ;  /* 0x00001fff00007589 */ /* 0x000e2200000e0000 */
[----:B------:R-:W-:Y:S01]  /*05d0*/  ELECT P0, URZ, PT ;  /* 0x00000000003f782f */ /* 0x000fe20003800000 */
[----:B------:R-:W1:Y:S01]  /*05e0*/  LDC R3, c[0x0][0x75c] ;  /* 0x0001d700ff037b82 */ /* 0x000e620000000800 */
[----:B------:R-:W-:Y:S01]  /*05f0*/  UMOV UR4, 0x20 ;  /* 0x0000002000047882 */ /* 0x000fe20000000000 */
[----:B------:R-:W2:Y:S01]  /*0600*/  S2R R7, SR_CTAID.Y ;  /* 0x0000000000077919 */ /* 0x000ea20000002600 */
[----:B------:R-:W-:Y:S01]  /*0610*/  NOP ;  /* 0x0000000000007918 */ /* 0x000fe20000000000 */
[----:B------:R-:W-:Y:S01]  /*0620*/  NOP ;  /* 0x0000000000007918 */ /* 0x000fe20000000000 */
[----:B------:R-:W-:Y:S01]  /*0630*/  ISETP.NE.AND P2, PT, R12, RZ, PT ;  /* 0x000000ff0c00720c */ /* 0x000fe20003f45270 */
[----:B------:R-:W3:Y:S01]  /*0640*/  S2R R8, SR_CTAID.X ;  /* 0x0000000000087919 */ /* 0x000ee20000002500 */
[----:B0-----:R-:W-:Y:S02]  /*0650*/  ISETP.NE.OR P0, PT, R0, RZ, !P0 ;  /* 0x000000ff0000720c */ /* 0x001fe40004705670 */
[----:B-1----:R-:W-:-:S02]  /*0660*/  ISETP.NE.AND P3, PT, R3, 0x1, PT ;  /* 0x000000010300780c */ /* 0x002fc40003f65270 */
[----:B------:R-:W-:-:S04]  /*0670*/  SHF.R.S32.HI R3, RZ, 0x1f, R6 ;  /* 0x0000001fff037819 */ /* 0x000fc80000011406 */
[----:B------:R-:W-:-:S04]  /*0680*/  LEA.HI R3, R3, R6, RZ, 0x2 ;  /* 0x0000000603037211 */ /* 0x000fc800078f10ff */
[----:B------:R-:W-:Y:S01]  /*0690*/  LOP3.LUT R3, R3, 0xfffffffc, RZ, 0xc0, !PT ;  /* 0xfffffffc03037812 */ /* 0x000fe200078ec0ff */
[----:B------:R-:W-:Y:S01]  /*06a0*/  VOTEU.ALL UP0, P0 ;  /* 0x00000000003f7886 */ /* 0x000fe20000000000 */
[----:B------:R-:W-:Y:S01]  /*06b0*/  VOTEU.ALL UP1, P0 ;  /* 0x00000000003f7886 */ /* 0x000fe20000020000 */
[----:B------:R-:W3:Y:S01]  /*06c0*/  @P3 LDC R9, c[0x0][0x10] ;  /* 0x00000400ff093b82 */ /* 0x000ee20000000800 */
[----:B--2---:R-:W-:Y:S02]  /*06d0*/  @P3 IMAD.MOV.U32 R4, RZ, RZ, R7 ;  /* 0x000000ffff043224 */ /* 0x004fe400078e0007 */
[----:B------:R-:W-:Y:S01]  /*06e0*/  @!UP0 UMOV UR6, 0x400 ;  /* 0x0000040000068882 */ /* 0x000fe20000000000 */
[----:B------:R-:W-:-:S04]  /*06f0*/  @!UP0 UIADD3 UR4, -UR4, 0x100000, URZ ;  /* 0x0010000004048890 */ /* 0x000fc8000fffe13f */
[----:B------:R-:W-:Y:S02]  /*0700*/  @!UP0 USHF.L.U32 UR5, UR4, 0xb, URZ ;  /* 0x0000000b04058899 */ /* 0x000fe4000800063f */
[----:B------:R-:W-:Y:S01]  /*0710*/  @!UP0 USHF.L.U32 UR4, UR4, 0x1, URZ ;  /* 0x0000000104048899 */ /* 0x000fe2000800063f */
[----:B------:R-:W-:Y:S02]  /*0720*/  IMAD.IADD R6, R6, 0x1, -R3 ;  /* 0x0000000106067824 */ /* 0x000fe400078e0a03 */
[----:B------:R-:W-:Y:S01]  /*0730*/  @P3 IMAD.MOV.U32 R5, RZ, RZ, RZ ;  /* 0x000000ffff053224 */ /* 0x000fe200078e00ff */
[----:B------:R-:W0:Y:S01]  /*0740*/  @!UP0 S2UR UR7, SR_CgaCtaId ;  /* 0x00000000000789c3 */ /* 0x000e220000008800 */
[----:B------:R-:W-:Y:S01]  /*0750*/  @P3 IMAD.MOV.U32 R3, RZ, RZ, RZ ;  /* 0x000000ffff033224 */ /* 0x000fe200078e00ff */
[----:B------:R-:W-:-:S06]  /*0760*/  ISETP.NE.AND P1, PT, R6, 0x3, PT ;  /* 0x000000030600780c */ /* 0x000fcc0003f25270 */
[----:B------:R-:W1:Y:S01]  /*0770*/  @!P3 LDC R10, c[0x0][0xc] ;  /* 0x00000300ff0abb82 */ /* 0x000e620000000800 */
[----:B---3--:R-:W-:-:S04]  /*0780*/  @P3 IMAD.WIDE.U32 R4, R8, R9, R4 ;  /* 0x0000000908043225 */ /* 0x008fc800078e0004 */
[----:B------:R-:W-:Y:S02]  /*0790*/  IMAD.MOV.U32 R9, RZ, RZ, RZ ;  /* 0x000000ffff097224 */ /* 0x000fe400078e00ff */
[----:B------:R-:W-:Y:S01]  /*07a0*/  @P3 IMAD.IADD R5, R5, 0x1, R3 ;  /* 0x0000000105053824 */ /* 0x000fe200078e0203 */
[----:B------:R-:W-:Y:S01]  /*07b0*/  LOP3.LUT R3, R2, 0x7f, RZ, 0xc0, !PT ;  /* 0x0000007f02037812 */ /* 0x000fe200078ec0ff */
[----:B0-----:R-:W-:Y:S01]  /*07c0*/  @!UP0 ULEA UR8, UR7, UR6, 0x18 ;  /* 0x0000000607088291 */ /* 0x001fe2000f8ec03f */
[----:B------:R-:W-:Y:S02]  /*07d0*/  VOTEU.ALL UP0, P0 ;  /* 0x00000000003f7886 */ /* 0x000fe40000000000 */
[----:B------:R-:W-:Y:S01]  /*07e0*/  ULDC UR6, c[0x0][0xc] ;  /* 0x0000030000067ab9 */ /* 0x000fe20000000800 */
[----:B------:R-:W-:Y:S01]  /*07f0*/  ULDC UR7, c[0x0][0x10] ;  /* 0x0000040000077ab9 */ /* 0x000fe20000000800 */
[----:B------:R-:W-:Y:S01]  /*0800*/  ISETP.EQ.OR P0, PT, R6, RZ, !P1 ;  /* 0x000000ff0600720c */ /* 0x000fe20004f02670 */
[----:B-1----:R-:W-:-:S03]  /*0810*/  @!P3 IMAD.WIDE.U32 R10, R10, R7, R8 ;  /* 0x000000070a0ab225 */ /* 0x002fc600078e0008 */
[C---:B------:R-:W-:Y:S01]  /*0820*/  ISETP.EQ.AND P0, PT, R12.reuse, RZ, P0 ;  /* 0x000000ff0c00720c */ /* 0x040fe20000702270 */
[----:B------:R-:W0:Y:S02]  /*0830*/  FENCE.VIEW.ASYNC.S ;  /* 0x00000000000073c6 */ /* 0x000e240000000000 */
[----:B0-----:R-:W0:Y:S01]  /*0840*/  @!UP0 SYNCS.EXCH.64 URZ, [UR8+0x1a0], UR4 ;  /* 0x0001a004083f85b2 */ /* 0x001e220008000100 */
[----:B------:R-:W-:Y:S01]  /*0850*/  VIADD R12, R12, 0xffffffff ;  /* 0xffffffff0c0c7836 */ /* 0x000fe20000000000 */
[----:B------:R-:W-:Y:S01]  /*0860*/  SEL R0, RZ, 0x1, !P0 ;  /* 0x00000001ff007807 */ /* 0x000fe20004000000 */
[----:B------:R-:W-:Y:S02]  /*0870*/  @!P3 IMAD.MOV.U32 R4, RZ, RZ, R10 ;  /* 0x000000ffff04b224 */ /* 0x000fe400078e000a */
[----:B------:R-:W-:Y:S01]  /*0880*/  @!P3 IMAD.MOV.U32 R5, RZ, RZ, R11 ;  /* 0x000000ffff05b224 */ /* 0x000fe200078e000b */
[----:B------:R-:W-:-:S04]  /*0890*/  ISETP.GE.U32.AND P1, PT, R12, 0x2, PT ;  /* 0x000000020c00780c */ /* 0x000fc80003f26070 */
[----:B------:R-:W-:Y:S01]  /*08a0*/  SEL R0, R0, 0x2, P1 ;  /* 0x0000000200007807 */ /* 0x000fe20000800000 */
[----:B------:R1:W0:Y:S01]  /*08b0*/  @!UP1 SYNCS.EXCH.64 URZ, [UR8+0x1a8], UR4 ;  /* 0x0001a804083f95b2 */ /* 0x0002220008000100 */
[----:B------:R-:W-:Y:S01]  /*08c0*/  NOP ;  /* 0x0000000000007918 */ /* 0x000fe20000000000 */
[----:B-1----:R-:W-:-:S03]  /*08d0*/  UIMAD.WIDE.U32 UR4, UR6, UR7, URZ ;  /* 0x00000007060472a5 */ /* 0x002fc6000f8e003f */
[----:B------:R-:W-:Y:S02]  /*08e0*/  ULDC UR6, c[0x0][0x14] ;  /* 0x0000050000067ab9 */ /* 0x000fe40000000800 */
[----:B------:R-:W-:Y:S02]  /*08f0*/  UIMAD.WIDE.U32 UR32, UR4, UR6, URZ ;  /* 0x00000006042072a5 */ /* 0x000fe4000f8e003f */
[----:B------:R-:W-:-:S04]  /*0900*/  UIMAD UR6, UR5, UR6, URZ ;  /* 0x00000006050672a4 */ /* 0x000fc8000f8e023f */
[----:B------:R-:W-:Y:S01]  /*0910*/  UIADD3 UR6, UR33, UR6, URZ ;  /* 0x0000000621067290 */ /* 0x000fe2000fffe03f */
[----:B0-----:R-:W-:Y:S06]  /*0920*/  BAR.SYNC.DEFER_BLOCKING 0x0 ;  /* 0x0000000000007b1d */ /* 0x001fec0000010000 */
[----:B------:R-:W-:Y:S05]  /*0930*/  @!P2 BRA `(.L_x_4) ;  /* 0x00000044007ca947 */ /* 0x000fea0003800000 */
[----:B------:R-:W-:-:S13]  /*0940*/  ISETP.GT.U32.AND P0, PT, R12, 0x1, PT ;  /* 0x000000010c00780c */ /* 0x000fda0003f04070 */
[----:B------:R-:W-:Y:S05]  /*0950*/  @P0 EXIT ;  /* 0x000000000000094d */ /* 0x000fea0003800000 */
[----:B------:R-:W-:Y:S01]  /*0960*/  ULDC.64 UR4, c[0x0][0x750] ;  /* 0x0001d40000047ab9 */ /* 0x000fe20000000a00 */
[----:B------:R-:W-:Y:S01]  /*0970*/  PRMT R10, RZ, 0x7610, R10 ;  /* 0x00007610ff0a7816 */ /* 0x000fe2000000000a */
[----:B------:R-:W-:Y:S01]  /*0980*/  IMAD.MOV.U32 R20, RZ, RZ, -0x1 ;  /* 0xffffffffff147424 */ /* 0x000fe200078e00ff */
[----:B------:R-:W-:Y:S01]  /*0990*/  ISETP.GE.U32.AND P0, PT, R4, UR4, PT ;  /* 0x0000000404007c0c */ /* 0x000fe2000bf06070 */
[----:B------:R-:W-:Y:S02]  /*09a0*/  IMAD.MOV.U32 R22, RZ, RZ, -0x1 ;  /* 0xffffffffff167424 */ /* 0x000fe400078e00ff */
[----:B------:R-:W-:Y:S01]  /*09b0*/  IMAD.MOV.U32 R56, RZ, RZ, -0x1 ;  /* 0xffffffffff387424 */ /* 0x000fe200078e00ff */
[----:B------:R-:W-:-:S13]  /*09c0*/  ISETP.GE.U32.AND.EX P0, PT, R5, UR5, PT, P0 ;  /* 0x0000000505007c0c */ /* 0x000fda000bf06100 */
[----:B------:R-:W-:Y:S05]  /*09d0*/  @P0 BRA `(.L_x_5) ;  /* 0x0000000400540947 */ /* 0x000fea0003800000 */
[----:B------:R-:W0:Y:S01]  /*09e0*/  LDC.64 R18, c[0x0][0x728] ;  /* 0x0001ca00ff127b82 */ /* 0x000e220000000a00 */
[----:B------:R-:W-:Y:S02]  /*09f0*/  IMAD.MOV.U32 R10, RZ, RZ, R4 ;  /* 0x000000ffff0a7224 */ /* 0x000fe400078e0004 */
[----:B------:R-:W-:-:S05]  /*0a00*/  IMAD.MOV.U32 R11, RZ, RZ, R5 ;  /* 0x000000ffff0b7224 */ /* 0x000fca00078e0005 */
[----:B------:R-:W1:Y:S08]  /*0a10*/  LDC R6, c[0x0][0x730] ;  /* 0x0001cc00ff067b82 */ /* 0x000e700000000800 */
[----:B------:R-:W2:Y:S01]  /*0a20*/  LDC.64 R20, c[0x0][0x720] ;  /* 0x0001c800ff147b82 */ /* 0x000ea20000000a00 */
[----:B0-----:R-:W-:-:S04]  /*0a30*/  ISETP.NE.U32.AND P0, PT, R18, RZ, PT ;  /* 0x000000ff1200720c */ /* 0x001fc80003f05070 */
[----:B------:R-:W-:-:S13]  /*0a40*/  ISETP.NE.AND.EX P0, PT, R19, RZ, PT, P0 ;  /* 0x000000ff1300720c */ /* 0x000fda0003f05300 */
[----:B-12---:R-:W-:Y:S05]  /*0a50*/  @!P0 BRA `(.L_x_6) ;  /* 0x0000000000288947 */ /* 0x006fea0003800000 */
[----:B------:R-:W0:Y:S02]  /*0a60*/  LDC R15, c[0x0][0x734] ;  /* 0x0001cd00ff0f7b82 */ /* 0x000e240000000800 */
[----:B0-----:R-:W-:-:S05]  /*0a70*/  IADD3 R15, P0, R4, R15, RZ ;  /* 0x0000000f040f7210 */ /* 0x001fca0007f1e0ff */
[----:B------:R-:W-:-:S04]  /*0a80*/  IMAD.X R17, RZ, RZ, R5, P0 ;  /* 0x000000ffff117224 */ /* 0x000fc800000e0605 */
[----:B------:R-:W-:-:S04]  /*0a90*/  IMAD.WIDE.U32 R10, R17, R18, RZ ;  /* 0x00000012110a7225 */ /* 0x000fc800078e00ff */
[----:B------:R-:W-:-:S04]  /*0aa0*/  IMAD.WIDE.U32 R12, P0, R15, R19, R10 ;  /* 0x000000130f0c7225 */ /* 0x000fc8000780000a */
[----:B------:R-:W-:-:S04]  /*0ab0*/  IMAD.WIDE.U32 R10, R15, R18, RZ ;  /* 0x000000120f0a7225 */ /* 0x000fc800078e00ff */
[----:B------:R-:W-:Y:S01]  /*0ac0*/  IMAD.X R15, RZ, RZ, RZ, P0 ;  /* 0x000000ffff0f7224 */ /* 0x000fe200000e06ff */
[----:B------:R-:W-:Y:S01]  /*0ad0*/  IADD3 RZ, P0, R11, R12, RZ ;  /* 0x0000000c0bff7210 */ /* 0x000fe20007f1e0ff */
[----:B------:R-:W-:-:S04]  /*0ae0*/  IMAD.MOV.U32 R14, RZ, RZ, R13 ;  /* 0x000000ffff0e7224 */ /* 0x000fc800078e000d */
[----:B------:R-:W-:-:S08]  /*0af0*/  IMAD.WIDE.U32.X R10, R17, R19, R14, P0 ;  /* 0x00000013110a7225 */ /* 0x000fd000000e040e */
.L_x_6:
[-CC-:B------:R-:W-:Y:S01]  /*0b00*/  SHF.R.U64 R56, R10, R6.reuse, R11.reuse ;  /* 0x000000060a387219 */ /* 0x180fe2000000120b */
[----:B------:R-:W0:Y:S01]  /*0b10*/  LDC R14, c[0x0][0x718] ;  /* 0x0001c600ff0e7b82 */ /* 0x000e220000000800 */
[----:B------:R-:W-:Y:S01]  /*0b20*/  SHF.R.U32.HI R9, RZ, R6, R11 ;  /* 0x00000006ff097219 */ /* 0x000fe2000001160b */
[----:B------:R-:W-:Y:S01]  /*0b30*/  ULDC UR4, c[0x0][0x150] ;  /* 0x0000540000047ab9 */ /* 0x000fe20000000800 */
[----:B------:R-:W-:Y:S02]  /*0b40*/  IADD3 R13, P0, RZ, -R56, RZ ;  /* 0x80000038ff0d7210 */ /* 0x000fe40007f1e0ff */
[----:B------:R-:W-:-:S03]  /*0b50*/  I2FP.F32.U32 R6, R8 ;  /* 0x0000000800067245 */ /* 0x000fc60000201000 */
[----:B------:R-:W1:Y:S01]  /*0b60*/  LDC.64 R28, c[0x0][0x740] ;  /* 0x0001d000ff1c7b82 */ /* 0x000e620000000a00 */
[----:B------:R-:W-:Y:S02]  /*0b70*/  IMAD.X R15, RZ, RZ, ~R9, P0 ;  /* 0x000000ffff0f7224 */ /* 0x000fe400000e0e09 */
[----:B------:R-:W-:Y:S01]  /*0b80*/  FMUL R6, R6, UR4 ;  /* 0x0000000406067c20 */ /* 0x000fe20008400000 */
[----:B------:R-:W-:Y:S01]  /*0b90*/  IMAD.WIDE.U32 R10, R13, R20, R4 ;  /* 0x000000140d0a7225 */ /* 0x000fe200078e0004 */
[----:B------:R-:W-:-:S03]  /*0ba0*/  ULDC UR4, c[0x0][0x154] ;  /* 0x0000550000047ab9 */ /* 0x000fc60000000800 */
[----:B------:R-:W-:Y:S01]  /*0bb0*/  IMAD R12, R15, R20, RZ ;  /* 0x000000140f0c7224 */ /* 0x000fe200078e02ff */
[----:B------:R-:W2:Y:S01]  /*0bc0*/  LDC R9, c[0x0][0x144] ;  /* 0x00005100ff097b82 */ /* 0x000ea20000000800 */
[----:B------:R-:W3:Y:S02]  /*0bd0*/  F2I.U32.TRUNC.NTZ R6, R6 ;  /* 0x0000000600067305 */ /* 0x000ee4000020f000 */
[----:B------:R-:W-:-:S04]  /*0be0*/  IMAD R13, R13, R21, R12 ;  /* 0x000000150d0d7224 */ /* 0x000fc800078e020c */
[----:B------:R-:W-:Y:S01]  /*0bf0*/  IMAD.IADD R11, R11, 0x1, R13 ;  /* 0x000000010b0b7824 */ /* 0x000fe200078e020d */
[----:B------:R-:W4:Y:S01]  /*0c00*/  LDC R22, c[0x0][0x708] ;  /* 0x0001c200ff167b82 */ /* 0x000f220000000800 */
[----:B------:R-:W-:-:S03]  /*0c10*/  IMAD.MOV.U32 R13, RZ, RZ, -0x1 ;  /* 0xffffffffff0d7424 */ /* 0x000fc600078e00ff */
[-CC-:B0-----:R-:W-:Y:S02]  /*0c20*/  SHF.R.U64 R20, R10, R14.reuse, R11.reuse ;  /* 0x0000000e0a147219 */ /* 0x181fe4000000120b */
[----:B------:R-:W-:Y:S02]  /*0c30*/  I2FP.F32.U32 R10, R7 ;  /* 0x00000007000a7245 */ /* 0x000fe40000201000 */
[----:B------:R-:W0:Y:S01]  /*0c40*/  LDC R26, c[0x0][0x758] ;  /* 0x0001d600ff1a7b82 */ /* 0x000e220000000800 */
[----:B-1----:R-:W-:Y:S01]  /*0c50*/  ISETP.NE.U32.AND P0, PT, R28, RZ, PT ;  /* 0x000000ff1c00720c */ /* 0x002fe20003f05070 */
[----:B---3--:R-:W-:Y:S02]  /*0c60*/  IMAD.MOV R12, RZ, RZ, -R6 ;  /* 0x000000ffff0c7224 */ /* 0x008fe400078e0a06 */
[----:B------:R-:W-:Y:S01]  /*0c70*/  FMUL R10, R10, UR4 ;  /* 0x000000040a0a7c20 */ /* 0x000fe20008400000 */
[----:B------:R-:W-:Y:S02]  /*0c80*/  SHF.R.U32.HI R11, RZ, R14, R11 ;  /* 0x0000000eff0b7219 */ /* 0x000fe4000001160b */
[----:B------:R-:W-:Y:S01]  /*0c90*/  ISETP.NE.AND.EX P0, PT, R29, RZ, PT, P0 ;  /* 0x000000ff1d00720c */ /* 0x000fe20003f05300 */
[----:B------:R1:W3:Y:S01]  /*0ca0*/  F2I.U32.TRUNC.NTZ R17, R10 ;  /* 0x0000000a00117305 */ /* 0x0002e2000020f000 */
[----:B------:R-:W1:Y:S01]  /*0cb0*/  LDC R18, c[0x0][0x148] ;  /* 0x00005200ff127b82 */ /* 0x000e620000000800 */
[----:B--2---:R-:W-:-:S07]  /*0cc0*/  IMAD R6, R9, R12, R8 ;  /* 0x0000000c09067224 */ /* 0x004fce00078e0208 */
[----:B------:R-:W2:Y:S01]  /*0cd0*/  LDC R24, c[0x0][0x700] ;  /* 0x0001c000ff187b82 */ /* 0x000ea20000000800 */
[-CC-:B----4-:R-:W-:Y:S02]  /*0ce0*/  SHF.R.U64 R30, R20, R22.reuse, R11.reuse ;  /* 0x00000016141e7219 */ /* 0x190fe4000000120b */
[----:B------:R-:W-:Y:S01]  /*0cf0*/  SHF.R.U32.HI R9, RZ, R22, R11 ;  /* 0x00000016ff097219 */ /* 0x000fe2000001160b */
[----:B------:R-:W-:-:S04]  /*0d00*/  IMAD.MOV.U32 R11, RZ, RZ, 0x1 ;  /* 0x00000001ff0b7424 */ /* 0x000fc800078e00ff */
[----:B------:R-:W4:Y:S01]  /*0d10*/  LDC R21, c[0x0][0x748] ;  /* 0x0001d200ff157b82 */ /* 0x000f220000000800 */
[-C--:B0-----:R-:W-:Y:S02]  /*0d20*/  SHF.L.U32 R8, R13, R26.reuse, RZ ;  /* 0x0000001a0d087219 */ /* 0x081fe400000006ff */
[--C-:B------:R-:W-:Y:S02]  /*0d30*/  SHF.R.U64 R22, R30, R26, R9.reuse ;  /* 0x0000001a1e167219 */ /* 0x100fe40000001209 */
[----:B------:R-:W-:Y:S02]  /*0d40*/  LOP3.LUT R15, RZ, R8, RZ, 0x33, !PT ;  /* 0x00000008ff0f7212 */ /* 0x000fe400078e33ff */
[-C--:B------:R-:W-:Y:S01]  /*0d50*/  SHF.R.U32.HI R9, RZ, R26.reuse, R9 ;  /* 0x0000001aff097219 */ /* 0x080fe20000011609 */
[----:B------:R-:W0:Y:S01]  /*0d60*/  LDC R23, c[0x0][0x738] ;  /* 0x0001ce00ff177b82 */ /* 0x000e220000000800 */
[----:B------:R-:W-:Y:S01]  /*0d70*/  SHF.L.U32 R14, R11, R26, RZ ;  /* 0x0000001a0b0e7219 */ /* 0x000fe200000006ff */
[----:B------:R-:W-:-:S06]  /*0d80*/  IMAD.MOV.U32 R8, RZ, RZ, R22 ;  /* 0x000000ffff087224 */ /* 0x000fcc00078e0016 */
[----:B------:R-:W0:Y:S01]  /*0d90*/  LDC R25, c[0x0][0x710] ;  /* 0x0001c400ff197b82 */ /* 0x000e220000000800 */
[----:B-1-3--:R-:W-:Y:S05]  /*0da0*/  @!P0 BRA `(.L_x_7) ;  /* 0x0000000000288947 */ /* 0x00afea0003800000 */
[----:B------:R-:W1:Y:S02]  /*0db0*/  LDC R13, c[0x0][0x74c] ;  /* 0x0001d300ff0d7b82 */ /* 0x000e640000000800 */
[----:B-1----:R-:W-:-:S05]  /*0dc0*/  IADD3 R13, P0, R22, R13, RZ ;  /* 0x0000000d160d7210 */ /* 0x002fca0007f1e0ff */
        /* <DEDUP_REMOVED lines=8> */
.L_x_7:
[----:B----4-:R-:W-:Y:S01]  /*0e50*/  SHF.R.U64 R8, R8, R21, R9 ;  /* 0x0000001508087219 */ /* 0x010fe20000001209 */
[----:B--2---:R-:W-:Y:S01]  /*0e60*/  VIADD R9, R24, 0xffffffff ;  /* 0xffffffff18097836 */ /* 0x004fe20000000000 */
[----:B------:R-:W-:Y:S01]  /*0e70*/  LOP3.LUT R15, R30, R15, RZ, 0xc0, !PT ;  /* 0x0000000f1e0f7212 */ /* 0x000fe200078ec0ff */
[----:B------:R-:W-:Y:S02]  /*0e80*/  IMAD.MOV R17, RZ, RZ, -R17 ;  /* 0x000000ffff117224 */ /* 0x000fe400078e0a11 */
[----:B------:R-:W-:Y:S01]  /*0e90*/  IMAD.MOV R10, RZ, RZ, -R8 ;  /* 0x000000ffff0a7224 */ /* 0x000fe200078e0a08 */
[----:B------:R-:W-:Y:S01]  /*0ea0*/  LOP3.LUT R9, R20, R9, RZ, 0xc0, !PT ;  /* 0x0000000914097212 */ /* 0x000fe200078ec0ff */
[----:B------:R-:W-:Y:S02]  /*0eb0*/  @P3 IMAD R6, R18, R17, R7 ;  /* 0x0000001112063224 */ /* 0x000fe400078e0207 */
[----:B------:R-:W-:Y:S02]  /*0ec0*/  IMAD R15, R14, R8, R15 ;  /* 0x000000080e0f7224 */ /* 0x000fe400078e020f */
[----:B0-----:R-:W-:-:S02]  /*0ed0*/  IMAD R7, R10, R23, R22 ;  /* 0x000000170a077224 */ /* 0x001fc400078e0216 */
[----:B------:R-:W-:Y:S02]  /*0ee0*/  IMAD R6, R15, R25, R6 ;  /* 0x000000190f067224 */ /* 0x000fe400078e0206 */
[----:B------:R-:W-:Y:S02]  /*0ef0*/  IMAD R7, R7, R24, R9 ;  /* 0x0000001807077224 */ /* 0x000fe400078e0209 */
[----:B------:R-:W-:-:S03]  /*0f00*/  IMAD.MOV.U32 R10, RZ, RZ, 0x1 ;  /* 0x00000001ff0a7424 */ /* 0x000fc600078e00ff */
[----:B------:R-:W-:Y:S02]  /*0f10*/  SEL R22, R7, R6, !P3 ;  /* 0x0000000607167207 */ /* 0x000fe40005800000 */
[----:B------:R-:W-:-:S07]  /*0f20*/  SEL R20, R6, R7, !P3 ;  /* 0x0000000706147207 */ /* 0x000fce0005800000 */
.L_x_5:
[----:B------:R-:W-:-:S08]  /*0f30*/  NOP ;  /* 0x0000000000007918 */ /* 0x000fd00000000000 */
[----:B------:R-:W0:Y:S02]  /*0f40*/  USETMAXREG.TRY_ALLOC.CTAPOOL UP0, 0xe8 ;  /* 0x000000e8000079c8 */ /* 0x000e240008000600 */
[----:B0-----:R-:W-:-:S13]  /*0f50*/  PLOP3.LUT P0, PT, PT, PT, UP0, 0x80, 0x0 ;  /* 0x000000000000781c */ /* 0x001fda0003f0f008 */
[----:B------:R-:W-:Y:S05]  /*0f60*/  @!P0 BRA `(.L_x_5) ;  /* 0xfffffffc00f08947 */ /* 0x000fea000383ffff */
[----:B------:R-:W-:Y:S01]  /*0f70*/  ULDC.64 UR4, c[0x0][0x698] ;  /* 0x0001a60000047ab9 */ /* 0x000fe20000000a00 */
[----:B------:R-:W-:Y:S01]  /*0f80*/  ULDC.64 UR18, c[0x0][0x208] ;  /* 0x0000820000127ab9 */ /* 0x000fe20000000a00 */
[----:B------:R-:W-:-:S04]  /*0f90*/  ISETP.NE.U32.AND P0, PT, RZ, UR4, PT ;  /* 0x00000004ff007c0c */ /* 0x000fc8000bf05070 */
[----:B------:R-:W-:-:S13]  /*0fa0*/  ISETP.NE.AND.EX P0, PT, RZ, UR5, PT, P0 ;  /* 0x00000005ff007c0c */ /* 0x000fda000bf05300 */
[----:B------:R-:W-:Y:S05]  /*0fb0*/  @!P0 BRA `(.L_x_8) ;  /* 0x00000000001c8947 */ /* 0x000fea0003800000 */
[----:B------:R-:W0:Y:S02]  /*0fc0*/  LDC.64 R6, c[0x0][0x698] ;  /* 0x0001a600ff067b82 */ /* 0x000e240000000a00 */
[----:B0-----:R-:W2:Y:S02]  /*0fd0*/  LDG.E.64 R6, desc[UR18][R6.64] ;  /* 0x0000001206067981 */ /* 0x001ea4000c1e1b00 */
[----:B--2---:R-:W-:-:S04]  /*0fe0*/  ISETP.NE.U32.AND P0, PT, R6, RZ, PT ;  /* 0x000000ff0600720c */ /* 0x004fc80003f05070 */
[----:B------:R-:W-:-:S13]  /*0ff0*/  ISETP.NE.AND.EX P0, PT, R7, RZ, PT, P0 ;  /* 0x000000ff0700720c */ /* 0x000fda0003f05300 */
[----:B------:R-:W-:Y:S05]  /*1000*/  @!P0 BRA `(.L_x_8) ;  /* 0x0000000000088947 */ /* 0x000fea0003800000 */
[----:B------:R0:W5:Y:S01]  /*1010*/  LD.E R6, desc[UR18][R6.64] ;  /* 0x0000001206067980 */ /* 0x000162000c101900 */
[----:B------:R-:W-:Y:S05]  /*1020*/  BRA `(.L_x_9) ;  /* 0x0000000000207947 */ /* 0x000fea0003800000 */
.L_x_8:
[----:B------:R-:W-:Y:S02]  /*1030*/  ULDC.64 UR4, c[0x0][0x688] ;  /* 0x0001a20000047ab9 */ /* 0x000fe40000000a00 */
[----:B------:R-:W-:-:S04]  /*1040*/  ISETP.NE.U32.AND P0, PT, RZ, UR4, PT ;  /* 0x00000004ff007c0c */ /* 0x000fc8000bf05070 */
[----:B------:R-:W-:-:S13]  /*1050*/  ISETP.NE.AND.EX P0, PT, RZ, UR5, PT, P0 ;  /* 0x00000005ff007c0c */ /* 0x000fda000bf05300 */
[----:B------:R-:W-:Y:S05]  /*1060*/  @!P0 BRA `(.L_x_10) ;  /* 0x00000000000c8947 */ /* 0x000fea0003800000 */
[----:B------:R-:W0:Y:S02]  /*1070*/  LDC.64 R6, c[0x0][0x688] ;  /* 0x0001a200ff067b82 */ /* 0x000e240000000a00 */
[----:B0-----:R1:W5:Y:S01]  /*1080*/  LDG.E R6, desc[UR18][R6.64] ;  /* 0x0000001206067981 */ /* 0x001362000c1e1900 */
[----:B------:R-:W-:Y:S05]  /*1090*/  BRA `(.L_x_9) ;  /* 0x0000000000047947 */ /* 0x000fea0003800000 */
.L_x_10:
[----:B------:R-:W2:Y:S02]  /*10a0*/  LDC R6, c[0x0][0x680] ;  /* 0x0001a000ff067b82 */ /* 0x000ea40000000800 */
.L_x_9:
[----:B------:R-:W-:Y:S02]  /*10b0*/  ULDC.64 UR4, c[0x0][0x6a0] ;  /* 0x0001a80000047ab9 */ /* 0x000fe40000000a00 */
[----:B------:R-:W-:-:S04]  /*10c0*/  ISETP.NE.U32.AND P0, PT, RZ, UR4, PT ;  /* 0x00000004ff007c0c */ /* 0x000fc8000bf05070 */
[----:B------:R-:W-:-:S13]  /*10d0*/  ISETP.NE.AND.EX P0, PT, RZ, UR5, PT, P0 ;  /* 0x00000005ff007c0c */ /* 0x000fda000bf05300 */
[----:B------:R-:W-:Y:S05]  /*10e0*/  @!P0 BRA `(.L_x_11) ;  /* 0x00000000001c8947 */ /* 0x000fea0003800000 */
[----:B------:R-:W3:Y:S02]  /*10f0*/  LDC.64 R8, c[0x0][0x6a0] ;  /* 0x0001a800ff087b82 */ /* 0x000ee40000000a00 */
[----:B---3--:R-:W3:Y:S02]  /*1100*/  LDG.E.64 R8, desc[UR18][R8.64] ;  /* 0x0000001208087981 */ /* 0x008ee4000c1e1b00 */
[----:B---3--:R-:W-:-:S04]  /*1110*/  ISETP.NE.U32.AND P0, PT, R8, RZ, PT ;  /* 0x000000ff0800720c */ /* 0x008fc80003f05070 */
[----:B------:R-:W-:-:S13]  /*1120*/  ISETP.NE.AND.EX P0, PT, R9, RZ, PT, P0 ;  /* 0x000000ff0900720c */ /* 0x000fda0003f05300 */
[----:B------:R-:W-:Y:S05]  /*1130*/  @!P0 BRA `(.L_x_11) ;  /* 0x0000000000088947 */ /* 0x000fea0003800000 */
[----:B01----:R0:W5:Y:S01]  /*1140*/  LD.E R7, desc[UR18][R8.64] ;  /* 0x0000001208077980 */ /* 0x003162000c101900 */
[----:B------:R-:W-:Y:S05]  /*1150*/  BRA `(.L_x_12) ;  /* 0x0000000000207947 */ /* 0x000fea0003800000 */
.L_x_11:
[----:B------:R-:W-:Y:S02]  /*1160*/  ULDC.64 UR4, c[0x0][0x690] ;  /* 0x0001a40000047ab9 */ /* 0x000fe40000000a00 */
[----:B------:R-:W-:-:S04]  /*1170*/  ISETP.NE.U32.AND P0, PT, RZ, UR4, PT ;  /* 0x00000004ff007c0c */ /* 0x000fc8000bf05070 */
[----:B------:R-:W-:-:S13]  /*1180*/  ISETP.NE.AND.EX P0, PT, RZ, UR5, PT, P0 ;  /* 0x00000005ff007c0c */ /* 0x000fda000bf05300 */
[----:B------:R-:W-:Y:S05]  /*1190*/  @!P0 BRA `(.L_x_13) ;  /* 0x00000000000c8947 */ /* 0x000fea0003800000 */
[----:B------:R-:W0:Y:S02]  /*11a0*/  LDC.64 R8, c[0x0][0x690] ;  /* 0x0001a400ff087b82 */ /* 0x000e240000000a00 */
[----:B01----:R1:W5:Y:S01]  /*11b0*/  LDG.E R7, desc[UR18][R8.64] ;  /* 0x0000001208077981 */ /* 0x003362000c1e1900 */
[----:B------:R-:W-:Y:S05]  /*11c0*/  BRA `(.L_x_12) ;  /* 0x0000000000047947 */ /* 0x000fea0003800000 */
.L_x_13:
[----:B01----:R-:W3:Y:S02]  /*11d0*/  LDC R7, c[0x0][0x684] ;  /* 0x0001a100ff077b82 */ /* 0x003ee40000000800 */
.L_x_12:
[----:B------:R-:W-:-:S13]  /*11e0*/  LOP3.LUT P0, RZ, R10, 0xff, RZ, 0xc0, !PT ;  /* 0x000000ff0aff7812 */ /* 0x000fda000780c0ff */
[----:B------:R-:W-:Y:S05]  /*11f0*/  @!P0 EXIT ;  /* 0x000000000000894d */ /* 0x000fea0003800000 */
[----:B------:R-:W4:Y:S01]  /*1200*/  LDC.64 R18, c[0x0][0x288] ;  /* 0x0000a200ff127b82 */ /* 0x000f220000000a00 */
[C---:B01----:R-:W-:Y:S01]  /*1210*/  IMAD.SHL.U32 R9, R2.reuse, 0x20, RZ ;  /* 0x0000002002097824 */ /* 0x043fe200078e00ff */
[----:B------:R-:W-:Y:S01]  /*1220*/  SHF.R.U32.HI R10, RZ, 0x5, R3 ;  /* 0x00000005ff0a7819 */ /* 0x000fe20000011603 */
[----:B------:R-:W-:Y:S01]  /*1230*/  IMAD.SHL.U32 R8, R2, 0x200, RZ ;  /* 0x0000020002087824 */ /* 0x000fe200078e00ff */
[----:B------:R-:W-:Y:S01]  /*1240*/  LOP3.LUT R12, R16, 0x1, RZ, 0xc0, !PT ;  /* 0x00000001100c7812 */ /* 0x000fe200078ec0ff */
[----:B------:R-:W-:Y:S01]  /*1250*/  IMAD.SHL.U32 R3, R2, 0x10, RZ ;  /* 0x0000001002037824 */ /* 0x000fe200078e00ff */
[----:B------:R-:W-:Y:S01]  /*1260*/  LOP3.LUT R11, R9, 0x1c00, RZ, 0xc0, !PT ;  /* 0x00001c00090b7812 */ /* 0x000fe200078ec0ff */
[----:B------:R-:W-:Y:S01]  /*1270*/  IMAD.SHL.U32 R14, R10, 0x10, RZ ;  /* 0x000000100a0e7824 */ /* 0x000fe200078e00ff */
[----:B------:R-:W-:Y:S01]  /*1280*/  SHF.R.U32.HI R9, RZ, 0x2, R2 ;  /* 0x00000002ff097819 */ /* 0x000fe20000011602 */
[----:B------:R-:W0:Y:S01]  /*1290*/  LDC R17, c[0x0][0x758] ;  /* 0x0001d600ff117b82 */ /* 0x000e220000000800 */
[----:B------:R-:W-:Y:S01]  /*12a0*/  LOP3.LUT R8, R11, 0x200, R8, 0xf8, !PT ;  /* 0x000002000b087812 */ /* 0x000fe200078ef808 */
[----:B------:R-:W-:Y:S01]  /*12b0*/  IMAD.SHL.U32 R16, R16, 0x40, RZ ;  /* 0x0000004010107824 */ /* 0x000fe200078e00ff */
[----:B------:R-:W-:Y:S01]  /*12c0*/  LOP3.LUT R9, R9, 0x7, RZ, 0xc0, !PT ;  /* 0x0000000709097812 */ /* 0x000fe200078ec0ff */
[----:B------:R-:W-:Y:S01]  /*12d0*/  ULDC.64 UR12, c[0x0][0x6b0] ;  /* 0x0001ac00000c7ab9 */ /* 0x000fe20000000a00 */
[----:B------:R-:W-:Y:S01]  /*12e0*/  LOP3.LUT R8, R8, 0x1c0, R3, 0xf8, !PT ;  /* 0x000001c008087812 */ /* 0x000fe200078ef803 */
[----:B------:R-:W-:Y:S01]  /*12f0*/  ULDC.64 UR14, c[0x0][0x6c8] ;  /* 0x0001b200000e7ab9 */ /* 0x000fe20000000a00 */
[--C-:B------:R-:W-:Y:S01]  /*1300*/  LOP3.LUT R11, R14, 0xfffffff0, R9.reuse, 0xe2, !PT ;  /* 0xfffffff00e0b7812 */ /* 0x100fe200078ee209 */
[----:B------:R-:W-:Y:S01]  /*1310*/  IMAD R13, R10, -0x10, -R9 ;  /* 0xfffffff00a0d7824 */ /* 0x000fe200078e0a09 */
[----:B------:R-:W-:Y:S01]  /*1320*/  LOP3.LUT R15, R8, 0x20, R3, 0xf8, !PT ;  /* 0x00000020080f7812 */ /* 0x000fe200078ef803 */
[----:B------:R-:W-:Y:S01]  /*1330*/  USHF.L.U64.HI UR7, UR12, 0x5, UR13 ;  /* 0x000000050c077899 */ /* 0x000fe2000801020d */
[----:B------:R-:W-:Y:S01]  /*1340*/  LOP3.LUT R9, R11, 0x40, R16, 0xf8, !PT ;  /* 0x000000400b097812 */ /* 0x000fe200078ef810 */
[----:B------:R-:W-:Y:S01]  /*1350*/  IMAD R14, R12, -0x40, R13 ;  /* 0xffffffc00c0e7824 */ /* 0x000fe200078e020d */
[----:B------:R-:W-:Y:S01]  /*1360*/  LOP3.LUT R11, R2, 0x3, RZ, 0xc0, !PT ;  /* 0x00000003020b7812 */ /* 0x000fe200078ec0ff */
[----:B------:R-:W-:Y:S01]  /*1370*/  IMAD.MOV.U32 R16, RZ, RZ, 0x1 ;  /* 0x00000001ff107424 */ /* 0x000fe200078e00ff */
[----:B------:R-:W-:Y:S01]  /*1380*/  USHF.L.U64.HI UR13, UR14, 0x5, UR15 ;  /* 0x000000050e0d7899 */ /* 0x000fe2000801020f */
[----:B----4-:R-:W-:Y:S01]  /*1390*/  VIADD R3, R19, 0x3f ;  /* 0x0000003f13037836 */ /* 0x010fe20000000000 */
[----:B------:R-:W-:Y:S01]  /*13a0*/  USHF.L.U32 UR12, UR12, 0x5, URZ ;  /* 0x000000050c0c7899 */ /* 0x000fe2000800063f */
[----:B------:R-:W-:Y:S01]  /*13b0*/  IMAD R8, R11, -0x2, R18 ;  /* 0xfffffffe0b087824 */ /* 0x000fe200078e0212 */
[----:B------:R-:W-:Y:S01]  /*13c0*/  USHF.L.U32 UR14, UR14, 0x5, URZ ;  /* 0x000000050e0e7899 */ /* 0x000fe2000800063f */
[----:B------:R-:W-:Y:S01]  /*13d0*/  IMAD.MOV.U32 R12, RZ, RZ, -0x1 ;  /* 0xffffffffff0c7424 */ /* 0x000fe200078e00ff */
[----:B------:R-:W-:Y:S01]  /*13e0*/  SHF.R.S32.HI R10, RZ, 0x1f, R3 ;  /* 0x0000001fff0a7819 */ /* 0x000fe20000011403 */
[----:B------:R-:W-:Y:S01]  /*13f0*/  ULDC UR4, c[0x0][0x284] ;  /* 0x0000a10000047ab9 */ /* 0x000fe20000000800 */
[----:B------:R-:W-:Y:S01]  /*1400*/  UIADD3 UR20, UP0, UR12, 0x20, URZ ;  /* 0x000000200c147890 */ /* 0x000fe2000ff1e03f */
[----:B------:R-:W-:Y:S01]  /*1410*/  LOP3.LUT R58, R0, 0x1, RZ, 0xfc, !PT ;  /* 0x00000001003a7812 */ /* 0x000fe200078efcff */
[----:B------:R-:W-:Y:S01]  /*1420*/  UIADD3 UR21, UP1, UR14, 0x20, URZ ;  /* 0x000000200e157890 */ /* 0x000fe2000ff3e03f */
[----:B------:R-:W-:Y:S01]  /*1430*/  LEA.HI R11, R10, R3, RZ, 0x6 ;  /* 0x000000030a0b7211 */ /* 0x000fe200078f30ff */
[----:B------:R-:W-:Y:S01]  /*1440*/  IMAD.MOV.U32 R10, RZ, RZ, RZ ;  /* 0x000000ffff0a7224 */ /* 0x000fe200078e00ff */
[-C--:B0-----:R-:W-:Y:S01]  /*1450*/  SHF.L.U32 R3, R16, R17.reuse, RZ ;  /* 0x0000001110037219 */ /* 0x081fe200000006ff */
[----:B------:R-:W-:Y:S01]  /*1460*/  IMAD.MOV.U32 R18, RZ, RZ, RZ ;  /* 0x000000ffff127224 */ /* 0x000fe200078e00ff */
[----:B------:R-:W-:Y:S01]  /*1470*/  SHF.R.S32.HI R11, RZ, 0x6, R11 ;  /* 0x00000006ff0b7819 */ /* 0x000fe2000001140b */
[----:B------:R-:W-:Y:S01]  /*1480*/  VIADD R14, R14, UR4 ;  /* 0x000000040e0e7c36 */ /* 0x000fe20008000000 */
[----:B------:R-:W-:Y:S01]  /*1490*/  SHF.L.U32 R13, R12, R17, RZ ;  /* 0x000000110c0d7219 */ /* 0x000fe200000006ff */
[----:B------:R-:W-:Y:S01]  /*14a0*/  UIADD3.X UR22, URZ, UR7, URZ, UP0, !UPT ;  /* 0x000000073f167290 */ /* 0x000fe200087fe43f */
[----:B------:R-:W-:Y:S01]  /*14b0*/  VIMNMX R16, RZ, R11, PT ;  /* 0x0000000bff107248 */ /* 0x000fe20003fe0100 */
[----:B------:R-:W-:Y:S01]  /*14c0*/  UIADD3.X UR23, URZ, UR13, URZ, UP1, !UPT ;  /* 0x0000000d3f177290 */ /* 0x000fe20008ffe43f */
[C---:B------:R-:W-:Y:S01]  /*14d0*/  LOP3.LUT R12, R2.reuse, 0x80, RZ, 0xc0, !PT ;  /* 0x00000080020c7812 */ /* 0x040fe200078ec0ff */
[----:B------:R-:W-:Y:S01]  /*14e0*/  IMAD.SHL.U32 R2, R2, 0x2, RZ ;  /* 0x0000000202027824 */ /* 0x000fe200078e00ff */
[----:B------:R-:W-:Y:S01]  /*14f0*/  LOP3.LUT R13, RZ, R13, RZ, 0x33, !PT ;  /* 0x0000000dff0d7212 */ /* 0x000fe200078e33ff */
[----:B------:R-:W-:Y:S01]  /*1500*/  IMAD.IADD R16, R11, 0x1, -R16 ;  /* 0x000000010b107824 */ /* 0x000fe200078e0a10 */
[----:B------:R-:W-:-:S02]  /*1510*/  SHF.R.U32.HI R12, RZ, 0x7, R12 ;  /* 0x00000007ff0c7819 */ /* 0x000fc4000001160c */
[----:B------:R-:W-:-:S07]  /*1520*/  SHF.R.U32.HI R15, RZ, 0x3, R15 ;  /* 0x00000003ff0f7819 */ /* 0x000fce000001160f */
.L_x_92:
[----:B----4-:R-:W0:Y:S01]  /*1530*/  SHFL.IDX PT, R19, R12, RZ, 0x1f ;  /* 0x00001fff0c137589 */ /* 0x010e2200000e0000 */
[----:B------:R-:W-:Y:S01]  /*1540*/  ISETP.GE.AND P0, PT, R16, 0x1, PT ;  /* 0x000000011000780c */ /* 0x000fe20003f06270 */
[----:B------:R-:W-:Y:S01]  /*1550*/  UMOV UR4, URZ ;  /* 0x0000003f00047c82 */ /* 0x000fe20008000000 */
[----:B------:R-:W-:Y:S01]  /*1560*/  IMAD.MOV.U32 R17, RZ, RZ, RZ ;  /* 0x000000ffff117224 */ /* 0x000fe200078e00ff */
[----:B-1----:R-:W-:Y:S01]  /*1570*/  CS2R R60, SRZ ;  /* 0x00000000003c7805 */ /* 0x002fe2000001ff00 */
[----:B------:R-:W-:Y:S01]  /*1580*/  IMAD.MOV.U32 R21, RZ, RZ, RZ ;  /* 0x000000ffff157224 */ /* 0x000fe200078e00ff */
[----:B---3--:R-:W-:Y:S01]  /*1590*/  CS2R R62, SRZ ;  /* 0x00000000003e7805 */ /* 0x008fe2000001ff00 */
[----:B------:R-:W-:Y:S01]  /*15a0*/  IMAD.MOV.U32 R23, RZ, RZ, RZ ;  /* 0x000000ffff177224 */ /* 0x000fe200078e00ff */
[----:B------:R-:W-:Y:S01]  /*15b0*/  CS2R R64, SRZ ;  /* 0x0000000000407805 */ /* 0x000fe2000001ff00 */
        /* <DEDUP_REMOVED lines=15> */
[----:B0-----:R-:W-:Y:S01]  /*16b0*/  R2UR UR5, R19 ;  /* 0x00000000130572ca */ /* 0x001fe200000e0000 */
        /* <DEDUP_REMOVED lines=11> */
[----:B-----5:R-:W-:Y:S01]  /*1770*/  CS2R R44, SRZ ;  /* 0x00000000002c7805 */ /* 0x020fe2000001ff00 */
        /* <DEDUP_REMOVED lines=10> */
[----:B------:R-:W-:Y:S06]  /*1820*/  @!P0 BRA `(.L_x_14) ;  /* 0x0000000400bc8947 */ /* 0x000fec0003800000 */
[----:B------:R-:W0:Y:S01]  /*1830*/  S2UR UR9, SR_CgaCtaId ;  /* 0x00000000000979c3 */ /* 0x000e220000008800 */
[----:B------:R-:W-:Y:S01]  /*1840*/  ULEA.HI UR4, UR5, UR5, URZ, 0x1 ;  /* 0x0000000505047291 */ /* 0x000fe2000f8f083f */
[----:B------:R-:W-:Y:S01]  /*1850*/  R2UR UR15, R18 ;  /* 0x00000000120f72ca */ /* 0x000fe200000e0000 */
[----:B------:R-:W-:Y:S01]  /*1860*/  UMOV UR8, 0x400 ;  /* 0x0000040000087882 */ /* 0x000fe20000000000 */
[----:B------:R-:W-:Y:S01]  /*1870*/  IMAD.MOV.U32 R17, RZ, RZ, RZ ;  /* 0x000000ffff117224 */ /* 0x000fe200078e00ff */
[----:B------:R-:W-:Y:S01]  /*1880*/  ULOP3.LUT UR4, UR4, 0x1ffffe, URZ, 0xc0, !UPT ;  /* 0x001ffffe04047892 */ /* 0x000fe2000f8ec03f */
[----:B------:R-:W-:Y:S01]  /*1890*/  IMAD.MOV.U32 R19, RZ, RZ, R16 ;  /* 0x000000ffff137224 */ /* 0x000fe200078e0010 */
[----:B------:R-:W-:Y:S01]  /*18a0*/  UPLOP3.LUT UP0, UPT, UPT, UPT, UPT, 0x40, 0x0 ;  /* 0x000000000000789c */ /* 0x000fe20003f0e870 */
[----:B------:R-:W-:Y:S01]  /*18b0*/  IMAD.MOV.U32 R70, RZ, RZ, R10 ;  /* 0x000000ffff467224 */ /* 0x000fe200078e000a */
[----:B------:R-:W-:Y:S01]  /*18c0*/  UIADD3 UR4, UR5, -UR4, URZ ;  /* 0x8000000405047290 */ /* 0x000fe2000fffe03f */
[----:B------:R-:W-:Y:S01]  /*18d0*/  IMAD.MOV.U32 R72, RZ, RZ, R18 ;  /* 0x000000ffff487224 */ /* 0x000fe200078e0012 */
[----:B------:R-:W-:Y:S01]  /*18e0*/  ULDC UR24, c[0x0][0x644] ;  /* 0x0001910000187ab9 */ /* 0x000fe20000000800 */
[----:B0-----:R-:W-:-:S04]  /*18f0*/  ULEA UR8, UR9, UR8, 0x18 ;  /* 0x0000000809087291 */ /* 0x001fc8000f8ec03f */
[----:B------:R-:W-:-:S04]  /*1900*/  ULEA UR4, UR4, UR8, 0xb ;  /* 0x0000000804047291 */ /* 0x000fc8000f8e583f */
[----:B------:R-:W-:-:S04]  /*1910*/  UIADD3 UR4, UR4, 0x280, URZ ;  /* 0x0000028004047890 */ /* 0x000fc8000fffe03f */
[----:B------:R-:W-:-:S04]  /*1920*/  USHF.R.U32.HI UR4, URZ, 0x4, UR4 ;  /* 0x000000043f047899 */ /* 0x000fc80008011604 */
[----:B------:R-:W-:-:S03]  /*1930*/  ULOP3.LUT UR5, UR4, 0x3fff, URZ, 0xc0, !UPT ;  /* 0x00003fff04057892 */ /* 0x000fc6000f8ec03f */
[----:B------:R-:W-:Y:S01]  /*1940*/  UMOV UR4, URZ ;  /* 0x0000003f00047c82 */ /* 0x000fe20008000000 */
[----:B------:R-:W-:-:S03]  /*1950*/  ULOP3.LUT UR16, UR5, 0x10000, URZ, 0xfc, !UPT ;  /* 0x0001000005107892 */ /* 0x000fc6000f8efc3f */
[----:B------:R-:W-:-:S09]  /*1960*/  UMOV UR5, URZ ;  /* 0x0000003f00057c82 */ /* 0x000fd20008000000 */
.L_x_22:
[----:B------:R-:W-:-:S13]  /*1970*/  ISETP.NE.AND P1, PT, R58, 0x3, PT ;  /* 0x000000033a00780c */ /* 0x000fda0003f25270 */
[----:B01--4-:R-:W-:Y:S05]  /*1980*/  @!P1 BRA `(.L_x_15) ;  /* 0x0000000000049947 */ /* 0x013fea0003800000 */
[----:B------:R-:W-:Y:S01]  /*1990*/  BPT.TRAP 0x1 ;  /* 0x000000040000795c */ /* 0x000fe20000300000 */
.L_x_15:
[----:B------:R-:W0:Y:S01]  /*19a0*/  S2UR UR9, SR_CgaCtaId ;  /* 0x00000000000979c3 */ /* 0x000e220000008800 */
[----:B------:R-:W-:Y:S01]  /*19b0*/  UMOV UR8, 0x400 ;  /* 0x0000040000087882 */ /* 0x000fe20000000000 */
[----:B------:R-:W-:Y:S01]  /*19c0*/  SHF.L.U32 R76, R70, 0x1f, RZ ;  /* 0x0000001f464c7819 */ /* 0x000fe200000006ff */
[----:B0-----:R-:W-:-:S04]  /*19d0*/  ULEA UR17, UR9, UR8, 0x18 ;  /* 0x0000000809117291 */ /* 0x001fc8000f8ec03f */
[----:B------:R-:W-:-:S09]  /*19e0*/  ULEA UR8, UR15, UR17, 0x3 ;  /* 0x000000110f087291 */ /* 0x000fd2000f8e183f */
[----:B------:R0:W1:Y:S01]  /*19f0*/  SYNCS.PHASECHK.TRANS64.TRYWAIT P0, [UR8], R76 ;  /* 0x0000004cff0075a7 */ /* 0x0000620008000148 */
[----:B------:R-:W-:Y:S05]  /*1a00*/  @!P1 BRA `(.L_x_16) ;  /* 0x0000000000049947 */ /* 0x000fea0003800000 */
[----:B------:R-:W-:Y:S01]  /*1a10*/  BPT.TRAP 0x1 ;  /* 0x000000040000795c */ /* 0x000fe20000300000 */
.L_x_16:
[----:B------:R-:W-:-:S04]  /*1a20*/  IMAD.U32 R74, RZ, RZ, UR15 ;  /* 0x0000000fff4a7e24 */ /* 0x000fc8000f8e00ff */
[----:B------:R-:W-:Y:S01]  /*1a30*/  IMAD R74, R74, 0x400, R15 ;  /* 0x000004004a4a7824 */ /* 0x000fe200078e020f */
[----:B-1----:R-:W-:Y:S06]  /*1a40*/  @P0 BRA `(.L_x_17) ;  /* 0x0000000000080947 */ /* 0x002fec0003800000 */
[----:B------:R-:W1:Y:S02]  /*1a50*/  SYNCS.PHASECHK.TRANS64.TRYWAIT P0, [UR8], R76 ;  /* 0x0000004cff0075a7 */ /* 0x000e640008000148 */
[----:B-1----:R-:W-:Y:S05]  /*1a60*/  @!P0 BRA `(.L_x_18) ;  /* 0x0000005400c08947 */ /* 0x002fea0003800000 */
.L_x_17:
[----:B------:R-:W4:Y:S01]  /*1a70*/  LDS R74, [R74+UR17+0x32280] ;  /* 0x032280114a4a7984 */ /* 0x000f220008000800 */
[----:B------:R-:W-:Y:S02]  /*1a80*/  UIADD3 UR8, UR17, 0x19280, URZ ;  /* 0x0001928011087890 */ /* 0x000fe4000fffe03f */
[----:B------:R-:W-:Y:S02]  /*1a90*/  USEL UR5, UR5, URZ, !UP0 ;  /* 0x0000003f05057287 */ /* 0x000fe4000c000000 */
[----:B------:R-:W-:Y:S02]  /*1aa0*/  USHF.R.U32.HI UR8, URZ, 0x4, UR8 ;  /* 0x000000043f087899 */ /* 0x000fe40008011608 */
[----:B------:R-:W-:Y:S02]  /*1ab0*/  UISETP.NE.U32.AND UP0, UPT, UR5, URZ, UPT ;  /* 0x0000003f0500728c */ /* 0x000fe4000bf05070 */
[----:B------:R-:W-:Y:S01]  /*1ac0*/  ULOP3.LUT UR8, UR8, 0x3fff, URZ, 0xc0, !UPT ;  /* 0x00003fff08087892 */ /* 0x000fe2000f8ec03f */
[----:B------:R-:W-:Y:S01]  /*1ad0*/  UMOV UR9, 0xc0000010 ;  /* 0xc000001000097882 */ /* 0x000fe20000000000 */
[----:B------:R-:W-:-:S02]  /*1ae0*/  UMOV UR11, 0x80000020 ;  /* 0x80000020000b7882 */ /* 0x000fc40000000000 */
[----:B------:R-:W-:Y:S02]  /*1af0*/  ULOP3.LUT UR10, UR8, 0x10000, URZ, 0xfc, !UPT ;  /* 0x00010000080a7892 */ /* 0x000fe4000f8efc3f */
[----:B------:R-:W-:Y:S02]  /*1b00*/  ULEA UR8, UR15, UR16, 0x8 ;  /* 0x000000100f087291 */ /* 0x000fe4000f8e403f */
[----:B------:R-:W-:Y:S02]  /*1b10*/  ULEA UR10, UR15, UR10, 0x8 ;  /* 0x0000000a0f0a7291 */ /* 0x000fe4000f8e403f */
[----:B------:R-:W-:Y:S01]  /*1b20*/  UIADD3 UR4, UR4, 0x1, URZ ;  /* 0x0000000104047890 */ /* 0x000fe2000fffe03f */
[----:B----4-:R-:W-:-:S06]  /*1b30*/  WARPGROUP.ARRIVE ;  /* 0x00000000000079c5 */ /* 0x010fcc0000000000 */
[----:B------:R-:W-:Y:S01]  /*1b40*/  QGMMA.SP.64x64x64.F32.E4M3.E4M3 R24, gdesc[UR8], R24, UP0, R74, gsb0 ;  /* 0x04e04a00081879f3 */ /* 0x000fe2000b800a18 */
[----:B------:R-:W-:-:S04]  /*1b50*/  UISETP.NE.AND UP0, UPT, UR4, UR24, UPT ;  /* 0x000000180400728c */ /* 0x000fc8000bf05270 */
[----:B------:R-:W-:-:S04]  /*1b60*/  USEL UR5, URZ, 0x1, UP0 ;  /* 0x000000013f057887 */ /* 0x000fc80008000000 */
[----:B------:R-:W-:-:S06]  /*1b70*/  UISETP.NE.AND UP0, UPT, UR5, URZ, UPT ;  /* 0x0000003f0500728c */ /* 0x000fcc000bf05270 */
[----:B------:R-:W-:Y:S01]  /*1b80*/  PLOP3.LUT P0, PT, PT, PT, UP0, 0x80, 0x0 ;  /* 0x000000000000781c */ /* 0x000fe20003f0f008 */
[----:B------:R-:W-:-:S12]  /*1b90*/  WARPGROUP.DEPBAR.LE gsb0, 0x0 ;  /* 0x00008000000079c5 */ /* 0x000fd80000010000 */
[----:B------:R-:W-:Y:S05]  /*1ba0*/  @!P0 BRA `(.L_x_19) ;  /* 0x0000000000888947 */ /* 0x000fea0003800000 */
[----:B------:R-:W-:Y:S01]  /*1bb0*/  FADD R107, R24, R107 ;  /* 0x0000006b186b7221 */ /* 0x000fe20000000000 */
[----:B------:R-:W-:-:S01]  /*1bc0*/  FADD R68, R25, R68 ;  /* 0x0000004419447221 */ /* 0x000fc20000000000 */
        /* <DEDUP_REMOVED lines=30> */
[----:B------:R-:W-:-:S02]  /*1db0*/  WARPGROUP.DEPBAR.LE gsb0, 0x0 ;  /* 0x00008000000079c5 */ /* 0x000fc40000010000 */
[----:B------:R-:W-:-:S05]  /*1dc0*/  UMOV UR4, URZ ;  /* 0x0000003f00047c82 */ /* 0x000fca0008000000 */
.L_x_19:
[----:B------:R-:W-:Y:S05]  /*1dd0*/  @!P1 BRA `(.L_x_20) ;  /* 0x0000000000049947 */ /* 0x000fea0003800000 */
[----:B------:R-:W-:Y:S01]  /*1de0*/  BPT.TRAP 0x1 ;  /* 0x000000040000795c */ /* 0x000fe20000300000 */
.L_x_20:
[----:B------:R-:W-:Y:S02]  /*1df0*/  LEA R74, R72, UR17, 0x3 ;  /* 0x00000011484a7c11 */ /* 0x000fe4000f8e18ff */
[----:B------:R-:W-:-:S03]  /*1e00*/  ISETP.GT.U32.AND P0, PT, R0, 0x1, PT ;  /* 0x000000010000780c */ /* 0x000fc60003f04070 */
[----:B------:R-:W-:-:S05]  /*1e10*/  VIADD R74, R74, 0xc8 ;  /* 0x000000c84a4a7836 */ /* 0x000fca0000000000 */
[----:B------:R-:W-:-:S04]  /*1e20*/  PRMT R74, RZ, 0x654, R74 ;  /* 0x00000654ff4a7816 */ /* 0x000fc8000000004a */
[----:B------:R4:W-:Y:S01]  /*1e30*/  SYNCS.ARRIVE.TRANS64.RED.A1T0 RZ, [R74+URZ], RZ ;  /* 0x000000ff4aff79a7 */ /* 0x0009e2000810043f */
[----:B------:R-:W-:Y:S05]  /*1e40*/  @P0 BRA `(.L_x_21) ;  /* 0x0000000000040947 */ /* 0x000fea0003800000 */
[----:B------:R-:W-:Y:S01]  /*1e50*/  BPT.TRAP 0x1 ;  /* 0x000000040000795c */ /* 0x000fe20000300000 */
.L_x_21:
[----:B------:R-:W-:Y:S01]  /*1e60*/  UIADD3 UR15, UR15, 0x1, URZ ;  /* 0x000000010f0f7890 */ /* 0x000fe2000fffe03f */
[C---:B------:R-:W-:Y:S01]  /*1e70*/  ISETP.GT.AND P1, PT, R19.reuse, 0x1, PT ;  /* 0x000000011300780c */ /* 0x040fe20003f24270 */
[----:B------:R-:W-:Y:S02]  /*1e80*/  VIADD R72, R72, 0x1 ;  /* 0x0000000148487836 */ /* 0x000fe40000000000 */
[----:B------:R-:W-:Y:S01]  /*1e90*/  UISETP.NE.AND UP1, UPT, UR15, 0x19, UPT ;  /* 0x000000190f00788c */ /* 0x000fe2000bf25270 */
[----:B------:R-:W-:Y:S02]  /*1ea0*/  VIADD R19, R19, 0xffffffff ;  /* 0xffffffff13137836 */ /* 0x000fe40000000000 */
[C---:B------:R-:W-:Y:S01]  /*1eb0*/  ISETP.NE.AND P0, PT, R72.reuse, 0x19, PT ;  /* 0x000000194800780c */ /* 0x040fe20003f05270 */
[----:B------:R-:W-:Y:S02]  /*1ec0*/  USEL UR5, URZ, 0x1, UP1 ;  /* 0x000000013f057887 */ /* 0x000fe40008800000 */
[----:B------:R-:W-:Y:S01]  /*1ed0*/  USEL UR15, UR15, URZ, UP1 ;  /* 0x0000003f0f0f7287 */ /* 0x000fe20008800000 */
[----:B------:R-:W-:-:S03]  /*1ee0*/  SEL R72, R72, RZ, P0 ;  /* 0x000000ff48487207 */ /* 0x000fc60000000000 */
[----:B------:R-:W-:Y:S01]  /*1ef0*/  LOP3.LUT R70, R70, UR5, RZ, 0x3c, !PT ;  /* 0x0000000546467c12 */ /* 0x000fe2000f8e3cff */
[----:B------:R-:W-:Y:S01]  /*1f00*/  UMOV UR5, 0x1 ;  /* 0x0000000100057882 */ /* 0x000fe20000000000 */
[----:B------:R-:W-:Y:S06]  /*1f10*/  @P1 BRA `(.L_x_22) ;  /* 0xfffffff800941947 */ /* 0x000fec000383ffff */
.L_x_14:
[----:B------:R-:W-:Y:S01]  /*1f20*/  UISETP.NE.AND UP0, UPT, UR4, URZ, UPT ;  /* 0x0000003f0400728c */ /* 0x000fe2000bf05270 */
[----:B------:R-:W-:Y:S01]  /*1f30*/  IMAD.IADD R72, R11, 0x1, R18 ;  /* 0x000000010b487824 */ /* 0x000fe200078e0212 */
[----:B----4-:R-:W-:Y:S01]  /*1f40*/  SHF.R.S32.HI R74, RZ, 0x1f, R56 ;  /* 0x0000001fff4a7819 */ /* 0x010fe20000011438 */
[----:B------:R-:W-:Y:S01]  /*1f50*/  ULDC.64 UR8, c[0x0][0x6d0] ;  /* 0x0001b40000087ab9 */ /* 0x000fe20000000a00 */
[----:B------:R-:W-:Y:S01]  /*1f60*/  USEL UR4, URZ, 0x1, !UP0 ;  /* 0x000000013f047887 */ /* 0x000fe2000c000000 */
[----:B------:R-:W-:Y:S01]  /*1f70*/  IMAD.SHL.U32 R70, R20, 0x80, RZ ;  /* 0x0000008014467824 */ /* 0x000fe200078e00ff */
[----:B------:R-:W-:Y:S01]  /*1f80*/  ISETP.GT.U32.AND P0, PT, R72, 0x18, PT ;  /* 0x000000184800780c */ /* 0x000fe20003f04070 */
[----:B------:R-:W-:Y:S01]  /*1f90*/  IMAD R109, R74, UR8, RZ ;  /* 0x000000084a6d7c24 */ /* 0x000fe2000f8e02ff */
[----:B------:R-:W-:Y:S01]  /*1fa0*/  ULDC UR5, c[0x0][0x288] ;  /* 0x0000a20000057ab9 */ /* 0x000fe20000000800 */
[----:B------:R-:W-:Y:S01]  /*1fb0*/  IMAD.IADD R78, R9, 0x1, R70 ;  /* 0x00000001094e7824 */ /* 0x000fe200078e0246 */
[----:B------:R-:W-:Y:S01]  /*1fc0*/  ISETP.NE.AND P1, PT, RZ, UR4, PT ;  /* 0x00000004ff007c0c */ /* 0x000fe2000bf25270 */
[----:B------:R-:W-:Y:S01]  /*1fd0*/  IMAD R111, R56, UR9, R109 ;  /* 0x00000009386f7c24 */ /* 0x000fe2000f8e026d */
[----:B------:R-:W-:Y:S01]  /*1fe0*/  ISETP.LT.U32.AND P0, PT, R11, 0x19, P0 ;  /* 0x000000190b00780c */ /* 0x000fe20000701070 */
[----:B------:R-:W-:Y:S01]  /*1ff0*/  IMAD.SHL.U32 R109, R22, 0x40, RZ ;  /* 0x00000040166d7824 */ /* 0x000fe200078e00ff */
[----:B-1----:R-:W-:Y:S01]  /*2000*/  SHF.R.S32.HI R79, RZ, 0x1f, R78 ;  /* 0x0000001fff4f7819 */ /* 0x002fe2000001144e */
[----:B------:R-:W-:Y:S01]  /*2010*/  IMAD.WIDE.U32 R18, R72, 0x51eb851f, RZ ;  /* 0x51eb851f48127825 */ /* 0x000fe200078e00ff */
[----:B------:R-:W-:-:S02]  /*2020*/  SEL R99, RZ, 0x1, !P0 ;  /* 0x00000001ff637807 */ /* 0x000fc40004000000 */
[----:B------:R-:W-:Y:S01]  /*2030*/  ISETP.GE.AND P0, PT, R109, UR5, PT ;  /* 0x000000056d007c0c */ /* 0x000fe2000bf06270 */
[----:B------:R-:W-:Y:S01]  /*2040*/  ULDC UR5, c[0x0][0x284] ;  /* 0x0000a10000057ab9 */ /* 0x000fe20000000800 */
[----:B------:R-:W-:Y:S01]  /*2050*/  LOP3.LUT R10, R10, R99, RZ, 0x3c, !PT ;  /* 0x000000630a0a7212 */ /* 0x000fe200078e3cff */
[----:B------:R-:W-:Y:S01]  /*2060*/  IMAD.WIDE.U32 R98, R56, UR8, R78 ;  /* 0x0000000838627c25 */ /* 0x000fe2000f8e004e */
[----:B------:R-:W-:Y:S02]  /*2070*/  ISETP.GE.OR P0, PT, R70, UR5, P0 ;  /* 0x0000000546007c0c */ /* 0x000fe40008706670 */
[----:B------:R-:W-:Y:S01]  /*2080*/  SHF.R.U32.HI R113, RZ, 0x3, R19 ;  /* 0x00000003ff717819 */ /* 0x000fe20000011613 */
[----:B------:R-:W-:Y:S01]  /*2090*/  IMAD.MOV.U32 R19, RZ, RZ, R21 ;  /* 0x000000ffff137224 */ /* 0x000fe200078e0015 */
[----:B------:R-:W-:Y:S01]  /*20a0*/  ISETP.GE.U32.AND P2, PT, R11, 0x19, PT ;  /* 0x000000190b00780c */ /* 0x000fe20003f46070 */
[----:B------:R-:W-:Y:S02]  /*20b0*/  IMAD.MOV.U32 R21, RZ, RZ, R60 ;  /* 0x000000ffff157224 */ /* 0x000fe400078e003c */
[----:B------:R-:W-:Y:S01]  /*20c0*/  IMAD.IADD R111, R99, 0x1, R111 ;  /* 0x00000001636f7824 */ /* 0x000fe200078e026f */
[----:B------:R-:W-:Y:S09]  /*20d0*/  @!P1 BRA `(.L_x_23) ;  /* 0x0000000000849947 */ /* 0x000ff20003800000 */
[----:B------:R-:W-:Y:S01]  /*20e0*/  FADD R107, R24, R107 ;  /* 0x0000006b186b7221 */ /* 0x000fe20000000000 */
        /* <DEDUP_REMOVED lines=31> */
[----:B------:R-:W-:-:S06]  /*22e0*/  WARPGROUP.DEPBAR.LE gsb0, 0x0 ;  /* 0x00008000000079c5 */ /* 0x000fcc0000010000 */
.L_x_23:
[----:B------:R-:W-:Y:S02]  /*22f0*/  WARPGROUP.DEPBAR.LE gsb0, 0x0 ;  /* 0x00008000000079c5 */ /* 0x000fe40000010000 */
[----:B------:R-:W-:Y:S01]  /*2300*/  IMAD R18, R113, -0x19, R72 ;  /* 0xffffffe771127824 */ /* 0x000fe200078e0248 */
[----:B------:R-:W-:Y:S01]  /*2310*/  @P2 LOP3.LUT R10, R10, 0x1, R113, 0x78, !PT ;  /* 0x000000010a0a2812 */ /* 0x000fe200078e7871 */
[----:B------:R-:W-:Y:S02]  /*2320*/  IMAD.MOV.U32 R99, RZ, RZ, R111 ;  /* 0x000000ffff637224 */ /* 0x000fe400078e006f */
[----:B------:R-:W-:Y:S01]  /*2330*/  IMAD.MOV.U32 R20, RZ, RZ, -0x1 ;  /* 0xffffffffff147424 */ /* 0x000fe200078e00ff */
[----:B------:R-:W-:Y:S06]  /*2340*/  @P0 BRA `(.L_x_24) ;  /* 0x00000024007c0947 */ /* 0x000fec0003800000 */
[----:B------:R-:W1:Y:S01]  /*2350*/  LDC.64 R46, c[0x0][0x6c8] ;  /* 0x0001b200ff2e7b82 */ /* 0x000e620000000a00 */
[----:B---3-5:R-:W-:Y:S01]  /*2360*/  FSETP.NEU.AND P2, PT, R7, RZ, PT ;  /* 0x000000ff0700720b */ /* 0x028fe20003f4d000 */
[----:B------:R-:W-:Y:S01]  /*2370*/  IMAD.WIDE R26, R22, 0x40, RZ ;  /* 0x00000040161a7825 */ /* 0x000fe200078e02ff */
[----:B------:R-:W-:Y:S03]  /*2380*/  BSSY B0, `(.L_x_24) ;  /* 0x000025b000007945 */ /* 0x000fe60003800000 */
[----:B------:R-:W-:Y:S01]  /*2390*/  IMAD.IADD R24, R8, 0x1, -R109 ;  /* 0x0000000108187824 */ /* 0x000fe200078e0a6d */
[----:B------:R-:W-:Y:S01]  /*23a0*/  LOP3.LUT R43, R26, 0x6, R2, 0xf8, !PT ;  /* 0x000000061a2b7812 */ /* 0x000fe200078ef802 */
[----:B------:R-:W-:-:S03]  /*23b0*/  IMAD.IADD R22, R14, 0x1, -R70 ;  /* 0x000000010e167824 */ /* 0x000fc600078e0a46 */
[----:B------:R-:W-:-:S04]  /*23c0*/  ISETP.GT.AND P1, PT, R24, RZ, PT ;  /* 0x000000ff1800720c */ /* 0x000fc80003f24270 */
[----:B------:R-:W-:Y:S01]  /*23d0*/  ISETP.GT.AND P0, PT, R22, RZ, P1 ;  /* 0x000000ff1600720c */ /* 0x000fe20000f04270 */
[-C--:B-1----:R-:W-:Y:S02]  /*23e0*/  IMAD R28, R27, R46.reuse, RZ ;  /* 0x0000002e1b1c7224 */ /* 0x082fe400078e02ff */
[----:B------:R-:W-:-:S04]  /*23f0*/  IMAD.WIDE.U32 R98, R43, R46, R98 ;  /* 0x0000002e2b627225 */ /* 0x000fc800078e0062 */
[----:B------:R-:W-:-:S04]  /*2400*/  IMAD R25, R43, R47, R28 ;  /* 0x0000002f2b197224 */ /* 0x000fc800078e021c */
[----:B------:R-:W-:Y:S01]  /*2410*/  IMAD.IADD R45, R99, 0x1, R25 ;  /* 0x00000001632d7824 */ /* 0x000fe200078e0219 */
[----:B------:R-:W-:Y:S06]  /*2420*/  @!P2 BRA `(.L_x_25) ;  /* 0x000000180094a947 */ /* 0x000fec0003800000 */
[----:B------:R-:W-:Y:S01]  /*2430*/  ULDC.64 UR4, c[0x0][0x6b8] ;  /* 0x0001ae0000047ab9 */ /* 0x000fe20000000a00 */
[----:B------:R-:W-:Y:S01]  /*2440*/  ULDC.64 UR16, c[0x0][0x6b0] ;  /* 0x0001ac0000107ab9 */ /* 0x000fe20000000a00 */
[----:B------:R-:W-:Y:S01]  /*2450*/  IMAD R25, R74, UR4, RZ ;  /* 0x000000044a197c24 */ /* 0x000fe2000f8e02ff */
[----:B------:R-:W-:Y:S01]  /*2460*/  ULDC.64 UR8, c[0x0][0x6a8] ;  /* 0x0001aa0000087ab9 */ /* 0x000fe20000000a00 */
[C---:B------:R-:W-:Y:S01]  /*2470*/  IMAD.WIDE.U32 R28, R56.reuse, UR4, R78 ;  /* 0x00000004381c7c25 */ /* 0x040fe2000f8e004e */
[----:B------:R-:W1:Y:S01]  /*2480*/  LDC.64 R36, c[0x0][0x6b0] ;  /* 0x0001ac00ff247b82 */ /* 0x000e620000000a00 */
[----:B------:R-:W-:Y:S02]  /*2490*/  ULDC.64 UR10, c[0x0][0x6c0] ;  /* 0x0001b000000a7ab9 */ /* 0x000fe40000000a00 */
[----:B------:R-:W-:Y:S02]  /*24a0*/  IMAD R41, R56, UR5, R25 ;  /* 0x0000000538297c24 */ /* 0x000fe4000f8e0219 */
[----:B------:R-:W-:-:S02]  /*24b0*/  IMAD R26, R27, UR16, RZ ;  /* 0x000000101b1a7c24 */ /* 0x000fc4000f8e02ff */
[----:B------:R-:W-:Y:S02]  /*24c0*/  IMAD.IADD R29, R29, 0x1, R41 ;  /* 0x000000011d1d7824 */ /* 0x000fe400078e0229 */
[C---:B------:R-:W-:Y:S02]  /*24d0*/  IMAD R39, R43.reuse, UR17, R26 ;  /* 0x000000112b277c24 */ /* 0x040fe4000f8e021a */
[----:B------:R-:W-:-:S04]  /*24e0*/  IMAD.WIDE.U32 R26, R43, UR16, R28 ;  /* 0x000000102b1a7c25 */ /* 0x000fc8000f8e001c */
[----:B------:R-:W-:Y:S01]  /*24f0*/  IMAD.IADD R25, R27, 0x1, R39 ;  /* 0x000000011b197824 */ /* 0x000fe200078e0227 */
[----:B------:R-:W-:-:S04]  /*2500*/  LEA R30, P2, R26, UR8, 0x2 ;  /* 0x000000081a1e7c11 */ /* 0x000fc8000f8410ff */
[----:B------:R-:W-:-:S05]  /*2510*/  LEA.HI.X R31, R26, UR9, R25, 0x2, P2 ;  /* 0x000000091a1f7c11 */ /* 0x000fca00090f1419 */
[----:B------:R-:W3:Y:S01]  /*2520*/  @P0 LDG.E.LTC128B R40, desc[UR18][R30.64] ;  /* 0x000000121e280981 */ /* 0x000ee2000c1e1920 */
[C---:B------:R-:W-:Y:S01]  /*2530*/  LEA R26, P2, R98.reuse, UR10, 0x2 ;  /* 0x0000000a621a7c11 */ /* 0x040fe2000f8410ff */
[C---:B-1----:R-:W-:Y:S01]  /*2540*/  IMAD.WIDE.U32 R36, R43.reuse, UR16, R36 ;  /* 0x000000102b247c25 */ /* 0x042fe2000f8e0024 */
[----:B------:R-:W-:Y:S02]  /*2550*/  BSSY B1, `(.L_x_26) ;  /* 0x0000017000017945 */ /* 0x000fe40003800000 */
[----:B------:R-:W-:Y:S01]  /*2560*/  LEA.HI.X R27, R98, UR11, R45, 0x2, P2 ;  /* 0x0000000b621b7c11 */ /* 0x000fe200090f142d */
[----:B------:R-:W-:Y:S01]  /*2570*/  IMAD.WIDE.U32 R32, R43, UR16, R78 ;  /* 0x000000102b207c25 */ /* 0x000fe2000f8e004e */
[----:B------:R-:W-:-:S03]  /*2580*/  ISETP.GT.AND P2, PT, R24, 0x1, PT ;  /* 0x000000011800780c */ /* 0x000fc60003f44270 */
[C---:B------:R-:W-:Y:S01]  /*2590*/  IMAD.IADD R35, R39.reuse, 0x1, R33 ;  /* 0x0000000127237824 */ /* 0x040fe200078e0221 */
[----:B------:R-:W-:Y:S01]  /*25a0*/  ISETP.GT.AND P4, PT, R22, RZ, P2 ;  /* 0x000000ff1600720c */ /* 0x000fe20001784270 */
[----:B------:R-:W-:Y:S02]  /*25b0*/  IMAD.IADD R39, R39, 0x1, R37 ;  /* 0x0000000127277824 */ /* 0x000fe400078e0225 */
[----:B------:R-:W-:Y:S01]  /*25c0*/  IMAD.MOV.U32 R34, RZ, RZ, R32 ;  /* 0x000000ffff227224 */ /* 0x000fe200078e0020 */
[----:B------:R-:W-:-:S03]  /*25d0*/  LEA R32, P5, R46, R26, 0x2 ;  /* 0x0000001a2e207211 */ /* 0x000fc600078a10ff */
[----:B------:R-:W-:Y:S01]  /*25e0*/  IMAD.WIDE.U32 R34, R56, UR4, R34 ;  /* 0x0000000438227c25 */ /* 0x000fe2000f8e0022 */
[----:B------:R-:W-:-:S03]  /*25f0*/  LEA.HI.X R33, R46, R27, R47, 0x2, P5 ;  /* 0x0000001b2e217211 */ /* 0x000fc600028f142f */
[----:B------:R-:W-:Y:S02]  /*2600*/  IMAD.IADD R37, R41, 0x1, R35 ;  /* 0x0000000129257824 */ /* 0x000fe400078e0223 */
[----:B---3--:R-:W-:-:S04]  /*2610*/  FMUL R25, R40, R7 ;  /* 0x0000000728197220 */ /* 0x008fc80000400000 */
[----:B--2---:R-:W-:Y:S01]  /*2620*/  FFMA R107, R107, R6, R25 ;  /* 0x000000066b6b7223 */ /* 0x004fe20000000019 */
[----:B------:R-:W-:-:S04]  /*2630*/  IADD3 R25, P6, R28, R36, RZ ;  /* 0x000000241c197210 */ /* 0x000fc80007fde0ff */
[----:B------:R1:W-:Y:S01]  /*2640*/  @P0 STG.E desc[UR18][R26.64], R107 ;  /* 0x0000006b1a000986 */ /* 0x0003e2000c101912 */
[----:B------:R-:W-:Y:S01]  /*2650*/  IADD3 R38, P0, R78, R36, RZ ;  /* 0x000000244e267210 */ /* 0x000fe20007f1e0ff */
[----:B------:R-:W-:Y:S01]  /*2660*/  IMAD.X R36, R39, 0x1, R29, P6 ;  /* 0x0000000127247824 */ /* 0x000fe200030e061d */
[----:B------:R-:W-:-:S03]  /*2670*/  LEA R28, P6, R25, UR8, 0x2 ;  /* 0x00000008191c7c11 */ /* 0x000fc6000f8c10ff */
[----:B------:R-:W-:Y:S01]  /*2680*/  IMAD.X R39, R79, 0x1, R39, P0 ;  /* 0x000000014f277824 */ /* 0x000fe200000e0627 */
[----:B------:R-:W-:Y:S01]  /*2690*/  LEA.HI.X R29, R25, UR9, R36, 0x2, P6 ;  /* 0x00000009191d7c11 */ /* 0x000fe2000b0f1424 */
[----:B------:R-:W-:Y:S08]  /*26a0*/  @!P4 BRA `(.L_x_27) ;  /* 0x000000000004c947 */ /* 0x000ff00003800000 */
[----:B------:R2:W5:Y:S02]  /*26b0*/  LDG.E.LTC128B R40, desc[UR18][R28.64] ;  /* 0x000000121c287981 */ /* 0x000564000c1e1920 */
.L_x_27:
[----:B------:R-:W-:Y:S05]  /*26c0*/  BSYNC B1 ;  /* 0x0000000000017941 */ /* 0x000fea0003800000 */
.L_x_26:
[----:B-----5:R-:W-:Y:S01]  /*26d0*/  FMUL R25, R40, R7 ;  /* 0x0000000728197220 */ /* 0x020fe20000400000 */
[----:B------:R-:W-:Y:S01]  /*26e0*/  ISETP.GT.AND P1, PT, R22, 0x8, P1 ;  /* 0x000000081600780c */ /* 0x000fe20000f24270 */
[----:B------:R-:W-:Y:S01]  /*26f0*/  BSSY B1, `(.L_x_28) ;  /* 0x0000009000017945 */ /* 0x000fe20003800000 */
[----:B------:R-:W-:Y:S01]  /*2700*/  LEA R36, P5, R34, UR8, 0x2 ;  /* 0x0000000822247c11 */ /* 0x000fe2000f8a10ff */
[----:B------:R-:W-:Y:S01]  /*2710*/  FFMA R25, R68, R6, R25 ;  /* 0x0000000644197223 */ /* 0x000fe20000000019 */
[----:B------:R-:W-:Y:S02]  /*2720*/  ISETP.GT.AND P0, PT, R24, 0x8, PT ;  /* 0x000000081800780c */ /* 0x000fe40003f04270 */
[----:B------:R-:W-:Y:S01]  /*2730*/  LEA.HI.X R37, R34, UR9, R37, 0x2, P5 ;  /* 0x0000000922257c11 */ /* 0x000fe2000a8f1425 */
[----:B------:R-:W-:Y:S01]  /*2740*/  IMAD.WIDE.U32 R34, R56, UR4, R38 ;  /* 0x0000000438227c25 */ /* 0x000fe2000f8e0026 */
[----:B------:R3:W-:Y:S05]  /*2750*/  @P4 STG.E desc[UR18][R32.64], R25 ;  /* 0x0000001920004986 */ /* 0x0007ea000c101912 */
[----:B------:R-:W-:Y:S05]  /*2760*/  @!P1 BRA `(.L_x_29) ;  /* 0x0000000000049947 */ /* 0x000fea0003800000 */
[----:B------:R4:W5:Y:S02]  /*2770*/  LDG.E.LTC128B R40, desc[UR18][R36.64+0x20] ;  /* 0x0000201224287981 */ /* 0x000964000c1e1920 */
.L_x_29:
[----:B------:R-:W-:Y:S05]  /*2780*/  BSYNC B1 ;  /* 0x0000000000017941 */ /* 0x000fea0003800000 */
.L_x_28:
[----:B---3-5:R-:W-:Y:S01]  /*2790*/  FMUL R25, R40, R7 ;  /* 0x0000000728197220 */ /* 0x028fe20000400000 */
[----:B------:R-:W-:Y:S01]  /*27a0*/  ISETP.GT.AND P2, PT, R22, 0x8, P2 ;  /* 0x000000081600780c */ /* 0x000fe20001744270 */
[----:B------:R-:W-:Y:S01]  /*27b0*/  IMAD.IADD R35, R41, 0x1, R35 ;  /* 0x0000000129237824 */ /* 0x000fe200078e0223 */
[C---:B----4-:R-:W-:Y:S01]  /*27c0*/  LEA R36, P4, R34.reuse, UR8, 0x2 ;  /* 0x0000000822247c11 */ /* 0x050fe2000f8810ff */
[----:B------:R-:W-:Y:S01]  /*27d0*/  FFMA R25, R105, R6, R25 ;  /* 0x0000000669197223 */ /* 0x000fe20000000019 */
[----:B------:R-:W-:Y:S02]  /*27e0*/  BSSY B1, `(.L_x_30) ;  /* 0x0000005000017945 */ /* 0x000fe40003800000 */
[----:B------:R-:W-:Y:S02]  /*27f0*/  LEA.HI.X R37, R34, UR9, R35, 0x2, P4 ;  /* 0x0000000922257c11 */ /* 0x000fe4000a0f1423 */
[----:B------:R3:W-:Y:S05]  /*2800*/  @P1 STG.E desc[UR18][R26.64+0x20], R25 ;  /* 0x000020191a001986 */ /* 0x0007ea000c101912 */
[----:B------:R-:W-:Y:S05]  /*2810*/  @!P2 BRA `(.L_x_31) ;  /* 0x000000000004a947 */ /* 0x000fea0003800000 */
[----:B------:R4:W5:Y:S02]  /*2820*/  LDG.E.LTC128B R40, desc[UR18][R36.64+0x20] ;  /* 0x0000201224287981 */ /* 0x000964000c1e1920 */
.L_x_31:
[----:B------:R-:W-:Y:S05]  /*2830*/  BSYNC B1 ;  /* 0x0000000000017941 */ /* 0x000fea0003800000 */
.L_x_30:
[----:B---3-5:R-:W-:Y:S01]  /*2840*/  FMUL R25, R40, R7 ;  /* 0x0000000728197220 */ /* 0x028fe20000400000 */
[----:B------:R-:W-:Y:S01]  /*2850*/  ISETP.GT.AND P4, PT, R22, RZ, P0 ;  /* 0x000000ff1600720c */ /* 0x000fe20000784270 */
[----:B------:R-:W-:Y:S01]  /*2860*/  BSSY B1, `(.L_x_32) ;  /* 0x000000a000017945 */ /* 0x000fe20003800000 */
[----:B------:R-:W-:Y:S01]  /*2870*/  IADD3 R34, P6, R30, UR12, RZ ;  /* 0x0000000c1e227c10 */ /* 0x000fe2000ffde0ff */
[----:B------:R-:W-:Y:S01]  /*2880*/  FFMA R25, R66, R6, R25 ;  /* 0x0000000642197223 */ /* 0x000fe20000000019 */
[----:B------:R-:W-:Y:S01]  /*2890*/  ISETP.GT.AND P1, PT, R24, 0x9, PT ;  /* 0x000000091800780c */ /* 0x000fe20003f24270 */
[----:B------:R-:W-:Y:S01]  /*28a0*/  IMAD.MOV.U32 R42, RZ, RZ, R40 ;  /* 0x000000ffff2a7224 */ /* 0x000fe200078e0028 */
[----:B----4-:R-:W-:Y:S02]  /*28b0*/  IADD3 R36, P5, R26, UR14, RZ ;  /* 0x0000000e1a247c10 */ /* 0x010fe4000ffbe0ff */
[----:B------:R3:W-:Y:S01]  /*28c0*/  @P2 STG.E desc[UR18][R32.64+0x20], R25 ;  /* 0x0000201920002986 */ /* 0x0007e2000c101912 */
[----:B------:R-:W-:-:S04]  /*28d0*/  IADD3.X R35, R31, UR7, RZ, P6, !PT ;  /* 0x000000071f237c10 */ /* 0x000fc8000b7fe4ff */
[----:B------:R-:W-:Y:S06]  /*28e0*/  @!P4 BRA `(.L_x_33) ;  /* 0x000000000004c947 */ /* 0x000fec0003800000 */
[----:B------:R4:W5:Y:S02]  /*28f0*/  LDG.E.LTC128B R42, desc[UR18][R34.64] ;  /* 0x00000012222a7981 */ /* 0x000964000c1e1920 */
.L_x_33:
[----:B------:R-:W-:Y:S05]  /*2900*/  BSYNC B1 ;  /* 0x0000000000017941 */ /* 0x000fea0003800000 */
.L_x_32:
[----:B---3-5:R-:W-:Y:S01]  /*2910*/  FMUL R25, R42, R7 ;  /* 0x000000072a197220 */ /* 0x028fe20000400000 */
[----:B------:R-:W-:Y:S01]  /*2920*/  IADD3.X R37, R27, UR13, RZ, P5, !PT ;  /* 0x0000000d1b257c10 */ /* 0x000fe2000affe4ff */
[----:B------:R-:W-:Y:S01]  /*2930*/  BSSY B1, `(.L_x_34) ;  /* 0x000000a000017945 */ /* 0x000fe20003800000 */
[----:B------:R-:W-:Y:S01]  /*2940*/  ISETP.GT.AND P2, PT, R22, RZ, P1 ;  /* 0x000000ff1600720c */ /* 0x000fe20000f44270 */
[----:B------:R-:W-:Y:S01]  /*2950*/  FFMA R25, R103, R6, R25 ;  /* 0x0000000667197223 */ /* 0x000fe20000000019 */
[----:B------:R-:W-:Y:S01]  /*2960*/  IADD3 R38, P6, R28, UR12, RZ ;  /* 0x0000000c1c267c10 */ /* 0x000fe2000ffde0ff */
[----:B------:R-:W-:Y:S01]  /*2970*/  IMAD.MOV.U32 R44, RZ, RZ, R42 ;  /* 0x000000ffff2c7224 */ /* 0x000fe200078e002a */
[----:B------:R-:W-:Y:S02]  /*2980*/  IADD3 R40, P5, R32, UR14, RZ ;  /* 0x0000000e20287c10 */ /* 0x000fe4000ffbe0ff */
[----:B------:R3:W-:Y:S01]  /*2990*/  @P4 STG.E desc[UR18][R36.64], R25 ;  /* 0x0000001924004986 */ /* 0x0007e2000c101912 */
[----:B------:R-:W-:-:S06]  /*29a0*/  IADD3.X R39, R29, UR7, RZ, P6, !PT ;  /* 0x000000071d277c10 */ /* 0x000fcc000b7fe4ff */
[----:B------:R-:W-:Y:S05]  /*29b0*/  @!P2 BRA `(.L_x_35) ;  /* 0x000000000004a947 */ /* 0x000fea0003800000 */
[----:B------:R0:W5:Y:S02]  /*29c0*/  LDG.E.LTC128B R44, desc[UR18][R38.64] ;  /* 0x00000012262c7981 */ /* 0x000164000c1e1920 */
.L_x_35:
[----:B------:R-:W-:Y:S05]  /*29d0*/  BSYNC B1 ;  /* 0x0000000000017941 */ /* 0x000fea0003800000 */
.L_x_34:
[----:B---3-5:R-:W-:Y:S01]  /*29e0*/  FMUL R25, R44, R7 ;  /* 0x000000072c197220 */ /* 0x028fe20000400000 */
[----:B------:R-:W-:Y:S01]  /*29f0*/  IADD3.X R41, R33, UR13, RZ, P5, !PT ;  /* 0x0000000d21297c10 */ /* 0x000fe2000affe4ff */
[----:B------:R-:W-:Y:S01]  /*2a00*/  BSSY B1, `(.L_x_36) ;  /* 0x0000009000017945 */ /* 0x000fe20003800000 */
[----:B------:R-:W-:Y:S01]  /*2a10*/  ISETP.GT.AND P0, PT, R22, 0x8, P0 ;  /* 0x000000081600780c */ /* 0x000fe20000704270 */
[----:B------:R-:W-:Y:S01]  /*2a20*/  FFMA R25, R64, R6, R25 ;  /* 0x0000000640197223 */ /* 0x000fe20000000019 */
[----:B------:R-:W-:Y:S02]  /*2a30*/  IADD3 R30, P4, R30, UR20, RZ ;  /* 0x000000141e1e7c10 */ /* 0x000fe4000ff9e0ff */
[----:B------:R-:W-:Y:S02]  /*2a40*/  IADD3 R42, P5, R26, UR21, RZ ;  /* 0x000000151a2a7c10 */ /* 0x000fe4000ffbe0ff */
[----:B------:R3:W-:Y:S01]  /*2a50*/  @P2 STG.E desc[UR18][R40.64], R25 ;  /* 0x0000001928002986 */ /* 0x0007e2000c101912 */
[----:B------:R-:W-:-:S06]  /*2a60*/  IADD3.X R31, R31, UR22, RZ, P4, !PT ;  /* 0x000000161f1f7c10 */ /* 0x000fcc000a7fe4ff */
[----:B------:R-:W-:Y:S05]  /*2a70*/  @!P0 BRA `(.L_x_37) ;  /* 0x0000000000048947 */ /* 0x000fea0003800000 */
[----:B------:R0:W5:Y:S02]  /*2a80*/  LDG.E.LTC128B R44, desc[UR18][R30.64] ;  /* 0x000000121e2c7981 */ /* 0x000164000c1e1920 */
.L_x_37:
[----:B------:R-:W-:Y:S05]  /*2a90*/  BSYNC B1 ;  /* 0x0000000000017941 */ /* 0x000fea0003800000 */
.L_x_36:
[----:B---3-5:R-:W-:Y:S01]  /*2aa0*/  FMUL R25, R44, R7 ;  /* 0x000000072c197220 */ /* 0x028fe20000400000 */
[----:B------:R-:W-:Y:S01]  /*2ab0*/  IADD3.X R43, R27, UR23, RZ, P5, !PT ;  /* 0x000000171b2b7c10 */ /* 0x000fe2000affe4ff */
[----:B------:R-:W-:Y:S01]  /*2ac0*/  BSSY B1, `(.L_x_38) ;  /* 0x0000008000017945 */ /* 0x000fe20003800000 */
[----:B------:R-:W-:Y:S01]  /*2ad0*/  ISETP.GT.AND P2, PT, R22, 0x8, P1 ;  /* 0x000000081600780c */ /* 0x000fe20000f44270 */
[----:B------:R-:W-:Y:S01]  /*2ae0*/  FFMA R25, R101, R6, R25 ;  /* 0x0000000665197223 */ /* 0x000fe20000000019 */
[----:B-1----:R-:W-:-:S04]  /*2af0*/  IADD3 R26, P1, R28, UR20, RZ ;  /* 0x000000141c1a7c10 */ /* 0x002fc8000ff3e0ff */
[----:B------:R1:W-:Y:S01]  /*2b00*/  @P0 STG.E desc[UR18][R42.64], R25 ;  /* 0x000000192a000986 */ /* 0x0003e2000c101912 */
[----:B------:R-:W-:-:S06]  /*2b10*/  IADD3.X R27, R29, UR22, RZ, P1, !PT ;  /* 0x000000161d1b7c10 */ /* 0x000fcc0008ffe4ff */
[----:B------:R-:W-:Y:S05]  /*2b20*/  @!P2 BRA `(.L_x_39) ;  /* 0x000000000004a947 */ /* 0x000fea0003800000 */
[----:B------:R3:W5:Y:S02]  /*2b30*/  LDG.E.LTC128B R44, desc[UR18][R26.64] ;  /* 0x000000121a2c7981 */ /* 0x000764000c1e1920 */
.L_x_39:
[----:B------:R-:W-:Y:S05]  /*2b40*/  BSYNC B1 ;  /* 0x0000000000017941 */ /* 0x000fea0003800000 */
.L_x_38:
[----:B-1---5:R-:W-:Y:S01]  /*2b50*/  FMUL R25, R44, R7 ;  /* 0x000000072c197220 */ /* 0x022fe20000400000 */
[----:B---3--:R-:W-:Y:S01]  /*2b60*/  IADD3 R26, P5, R32, UR21, RZ ;  /* 0x00000015201a7c10 */ /* 0x008fe2000ffbe0ff */
[----:B------:R-:W-:Y:S01]  /*2b70*/  BSSY B1, `(.L_x_40) ;  /* 0x000000c000017945 */ /* 0x000fe20003800000 */
[----:B------:R-:W-:Y:S01]  /*2b80*/  ISETP.GT.AND P1, PT, R24, 0x10, PT ;  /* 0x000000101800780c */ /* 0x000fe20003f24270 */
[----:B------:R-:W-:Y:S01]  /*2b90*/  FFMA R25, R62, R6, R25 ;  /* 0x000000063e197223 */ /* 0x000fe20000000019 */
[----:B------:R-:W-:Y:S02]  /*2ba0*/  IADD3.X R27, R33, UR23, RZ, P5, !PT ;  /* 0x00000017211b7c10 */ /* 0x000fe4000affe4ff */
[----:B------:R-:W-:Y:S02]  /*2bb0*/  ISETP.GT.AND P4, PT, R22, RZ, P1 ;  /* 0x000000ff1600720c */ /* 0x000fe40000f84270 */
[----:B--2---:R-:W-:Y:S01]  /*2bc0*/  IADD3 R28, P6, R34, UR12, RZ ;  /* 0x0000000c221c7c10 */ /* 0x004fe2000ffde0ff */
[----:B------:R1:W-:Y:S01]  /*2bd0*/  @P2 STG.E desc[UR18][R26.64], R25 ;  /* 0x000000191a002986 */ /* 0x0003e2000c101912 */
[----:B------:R-:W-:-:S02]  /*2be0*/  ISETP.GT.AND P0, PT, R24, 0x11, PT ;  /* 0x000000111800780c */ /* 0x000fc40003f04270 */
[----:B0-----:R-:W-:Y:S02]  /*2bf0*/  IADD3 R30, P5, R36, UR14, RZ ;  /* 0x0000000e241e7c10 */ /* 0x001fe4000ffbe0ff */
[----:B------:R-:W-:-:S05]  /*2c00*/  IADD3.X R29, R35, UR7, RZ, P6, !PT ;  /* 0x00000007231d7c10 */ /* 0x000fca000b7fe4ff */
[----:B------:R-:W-:Y:S06]  /*2c10*/  @!P4 BRA `(.L_x_41) ;  /* 0x000000000004c947 */ /* 0x000fec0003800000 */
[----:B------:R0:W5:Y:S02]  /*2c20*/  LDG.E.LTC128B R44, desc[UR18][R28.64] ;  /* 0x000000121c2c7981 */ /* 0x000164000c1e1920 */
.L_x_41:
[----:B------:R-:W-:Y:S05]  /*2c30*/  BSYNC B1 ;  /* 0x0000000000017941 */ /* 0x000fea0003800000 */
.L_x_40:
[----:B-1---5:R-:W-:Y:S01]  /*2c40*/  FMUL R26, R44, R7 ;  /* 0x000000072c1a7220 */ /* 0x022fe20000400000 */
[----:B------:R-:W-:Y:S01]  /*2c50*/  IADD3.X R31, R37, UR13, RZ, P5, !PT ;  /* 0x0000000d251f7c10 */ /* 0x000fe2000affe4ff */
[----:B------:R-:W-:Y:S01]  /*2c60*/  BSSY B1, `(.L_x_42) ;  /* 0x0000009000017945 */ /* 0x000fe20003800000 */
[----:B------:R-:W-:Y:S01]  /*2c70*/  ISETP.GT.AND P2, PT, R22, RZ, P0 ;  /* 0x000000ff1600720c */ /* 0x000fe20000744270 */
[----:B------:R-:W-:Y:S01]  /*2c80*/  FFMA R97, R97, R6, R26 ;  /* 0x0000000661617223 */ /* 0x000fe2000000001a */
[----:B------:R-:W-:Y:S02]  /*2c90*/  IADD3 R26, P6, R38, UR12, RZ ;  /* 0x0000000c261a7c10 */ /* 0x000fe4000ffde0ff */
[----:B------:R-:W-:Y:S02]  /*2ca0*/  IADD3 R32, P5, R40, UR14, RZ ;  /* 0x0000000e28207c10 */ /* 0x000fe4000ffbe0ff */
[----:B------:R1:W-:Y:S01]  /*2cb0*/  @P4 STG.E desc[UR18][R30.64], R97 ;  /* 0x000000611e004986 */ /* 0x0003e2000c101912 */
[----:B------:R-:W-:-:S06]  /*2cc0*/  IADD3.X R27, R39, UR7, RZ, P6, !PT ;  /* 0x00000007271b7c10 */ /* 0x000fcc000b7fe4ff */
[----:B------:R-:W-:Y:S05]  /*2cd0*/  @!P2 BRA `(.L_x_43) ;  /* 0x000000000004a947 */ /* 0x000fea0003800000 */
[----:B------:R2:W5:Y:S02]  /*2ce0*/  LDG.E.LTC128B R44, desc[UR18][R26.64] ;  /* 0x000000121a2c7981 */ /* 0x000564000c1e1920 */
.L_x_43:
[----:B------:R-:W-:Y:S05]  /*2cf0*/  BSYNC B1 ;  /* 0x0000000000017941 */ /* 0x000fea0003800000 */
.L_x_42:
[----:B-----5:R-:W-:Y:S01]  /*2d00*/  FMUL R42, R44, R7 ;  /* 0x000000072c2a7220 */ /* 0x020fe20000400000 */
[----:B------:R-:W-:Y:S01]  /*2d10*/  IADD3.X R33, R41, UR13, RZ, P5, !PT ;  /* 0x0000000d29217c10 */ /* 0x000fe2000affe4ff */
[----:B------:R-:W-:Y:S01]  /*2d20*/  BSSY B1, `(.L_x_44) ;  /* 0x0000009000017945 */ /* 0x000fe20003800000 */
[----:B------:R-:W-:Y:S01]  /*2d30*/  ISETP.GT.AND P1, PT, R22, 0x8, P1 ;  /* 0x000000081600780c */ /* 0x000fe20000f24270 */
[----:B------:R-:W-:Y:S01]  /*2d40*/  FFMA R95, R95, R6, R42 ;  /* 0x000000065f5f7223 */ /* 0x000fe2000000002a */
[----:B----4-:R-:W-:Y:S02]  /*2d50*/  IADD3 R34, P4, R34, UR20, RZ ;  /* 0x0000001422227c10 */ /* 0x010fe4000ff9e0ff */
[----:B------:R-:W-:Y:S02]  /*2d60*/  IADD3 R42, P5, R36, UR21, RZ ;  /* 0x00000015242a7c10 */ /* 0x000fe4000ffbe0ff */
[----:B------:R3:W-:Y:S01]  /*2d70*/  @P2 STG.E desc[UR18][R32.64], R95 ;  /* 0x0000005f20002986 */ /* 0x0007e2000c101912 */
[----:B------:R-:W-:-:S06]  /*2d80*/  IADD3.X R35, R35, UR22, RZ, P4, !PT ;  /* 0x0000001623237c10 */ /* 0x000fcc000a7fe4ff */
[----:B------:R-:W-:Y:S05]  /*2d90*/  @!P1 BRA `(.L_x_45) ;  /* 0x0000000000049947 */ /* 0x000fea0003800000 */
[----:B------:R4:W5:Y:S02]  /*2da0*/  LDG.E.LTC128B R44, desc[UR18][R34.64] ;  /* 0x00000012222c7981 */ /* 0x000964000c1e1920 */
.L_x_45:
[----:B------:R-:W-:Y:S05]  /*2db0*/  BSYNC B1 ;  /* 0x0000000000017941 */ /* 0x000fea0003800000 */
.L_x_44:
[----:B----45:R-:W-:Y:S01]  /*2dc0*/  FMUL R34, R44, R7 ;  /* 0x000000072c227220 */ /* 0x030fe20000400000 */
[----:B------:R-:W-:Y:S01]  /*2dd0*/  IADD3.X R43, R37, UR23, RZ, P5, !PT ;  /* 0x00000017252b7c10 */ /* 0x000fe2000affe4ff */
[----:B------:R-:W-:Y:S01]  /*2de0*/  BSSY B1, `(.L_x_46) ;  /* 0x0000008000017945 */ /* 0x000fe20003800000 */
[----:B------:R-:W-:Y:S01]  /*2df0*/  ISETP.GT.AND P2, PT, R22, 0x8, P0 ;  /* 0x000000081600780c */ /* 0x000fe20000744270 */
[----:B------:R-:W-:Y:S01]  /*2e00*/  FFMA R93, R93, R6, R34 ;  /* 0x000000065d5d7223 */ /* 0x000fe20000000022 */
[----:B------:R-:W-:-:S04]  /*2e10*/  IADD3 R34, P0, R38, UR20, RZ ;  /* 0x0000001426227c10 */ /* 0x000fc8000ff1e0ff */
[----:B------:R4:W-:Y:S01]  /*2e20*/  @P1 STG.E desc[UR18][R42.64], R93 ;  /* 0x0000005d2a001986 */ /* 0x0009e2000c101912 */
[----:B------:R-:W-:-:S06]  /*2e30*/  IADD3.X R35, R39, UR22, RZ, P0, !PT ;  /* 0x0000001627237c10 */ /* 0x000fcc00087fe4ff */
[----:B------:R-:W-:Y:S05]  /*2e40*/  @!P2 BRA `(.L_x_47) ;  /* 0x000000000004a947 */ /* 0x000fea0003800000 */
[----:B------:R0:W5:Y:S02]  /*2e50*/  LDG.E.LTC128B R44, desc[UR18][R34.64] ;  /* 0x00000012222c7981 */ /* 0x000164000c1e1920 */
.L_x_47:
[----:B------:R-:W-:Y:S05]  /*2e60*/  BSYNC B1 ;  /* 0x0000000000017941 */ /* 0x000fea0003800000 */
.L_x_46:
[----:B-----5:R-:W-:Y:S01]  /*2e70*/  FMUL R36, R44, R7 ;  /* 0x000000072c247220 */ /* 0x020fe20000400000 */
[----:B0-----:R-:W-:Y:S01]  /*2e80*/  IADD3 R34, P5, R40, UR21, RZ ;  /* 0x0000001528227c10 */ /* 0x001fe2000ffbe0ff */
[----:B------:R-:W-:Y:S01]  /*2e90*/  BSSY B1, `(.L_x_48) ;  /* 0x000000c000017945 */ /* 0x000fe20003800000 */
[----:B------:R-:W-:Y:S01]  /*2ea0*/  ISETP.GT.AND P1, PT, R24, 0x18, PT ;  /* 0x000000181800780c */ /* 0x000fe20003f24270 */
[----:B------:R-:W-:Y:S01]  /*2eb0*/  FFMA R91, R91, R6, R36 ;  /* 0x000000065b5b7223 */ /* 0x000fe20000000024 */
[----:B------:R-:W-:Y:S02]  /*2ec0*/  IADD3.X R35, R41, UR23, RZ, P5, !PT ;  /* 0x0000001729237c10 */ /* 0x000fe4000affe4ff */
[----:B------:R-:W-:Y:S02]  /*2ed0*/  ISETP.GT.AND P4, PT, R22, RZ, P1 ;  /* 0x000000ff1600720c */ /* 0x000fe40000f84270 */
[----:B------:R-:W-:Y:S01]  /*2ee0*/  IADD3 R36, P6, R28, UR12, RZ ;  /* 0x0000000c1c247c10 */ /* 0x000fe2000ffde0ff */
[----:B------:R0:W-:Y:S01]  /*2ef0*/  @P2 STG.E desc[UR18][R34.64], R91 ;  /* 0x0000005b22002986 */ /* 0x0001e2000c101912 */
[----:B------:R-:W-:-:S02]  /*2f00*/  ISETP.GT.AND P0, PT, R24, 0x19, PT ;  /* 0x000000191800780c */ /* 0x000fc40003f04270 */
[----:B------:R-:W-:Y:S02]  /*2f10*/  IADD3 R38, P5, R30, UR14, RZ ;  /* 0x0000000e1e267c10 */ /* 0x000fe4000ffbe0ff */
[----:B------:R-:W-:-:S05]  /*2f20*/  IADD3.X R37, R29, UR7, RZ, P6, !PT ;  /* 0x000000071d257c10 */ /* 0x000fca000b7fe4ff */
[----:B------:R-:W-:Y:S06]  /*2f30*/  @!P4 BRA `(.L_x_49) ;  /* 0x000000000004c947 */ /* 0x000fec0003800000 */
[----:B------:R0:W5:Y:S02]  /*2f40*/  LDG.E.LTC128B R44, desc[UR18][R36.64] ;  /* 0x00000012242c7981 */ /* 0x000164000c1e1920 */
.L_x_49:
[----:B------:R-:W-:Y:S05]  /*2f50*/  BSYNC B1 ;  /* 0x0000000000017941 */ /* 0x000fea0003800000 */
.L_x_48:
[----:B0----5:R-:W-:Y:S01]  /*2f60*/  FMUL R34, R44, R7 ;  /* 0x000000072c227220 */ /* 0x021fe20000400000 */
        /* <DEDUP_REMOVED lines=10> */
.L_x_51:
[----:B------:R-:W-:Y:S05]  /*3010*/  BSYNC B1 ;  /* 0x0000000000017941 */ /* 0x000fea0003800000 */
.L_x_50:
[----:B----45:R-:W-:Y:S01]  /*3020*/  FMUL R42, R44, R7 ;  /* 0x000000072c2a7220 */ /* 0x030fe20000400000 */
        /* <DEDUP_REMOVED lines=10> */
.L_x_53:
[----:B------:R-:W-:Y:S05]  /*30d0*/  BSYNC B1 ;  /* 0x0000000000017941 */ /* 0x000fea0003800000 */
.L_x_52:
[----:B0----5:R-:W-:Y:S01]  /*30e0*/  FMUL R28, R44, R7 ;  /* 0x000000072c1c7220 */ /* 0x021fe20000400000 */
[----:B------:R-:W-:Y:S01]  /*30f0*/  IADD3.X R43, R31, UR23, RZ, P5, !PT ;  /* 0x000000171f2b7c10 */ /* 0x000fe2000affe4ff */
[----:B------:R-:W-:Y:S01]  /*3100*/  BSSY B1, `(.L_x_54) ;  /* 0x0000008000017945 */ /* 0x000fe20003800000 */
[----:B------:R-:W-:Y:S01]  /*3110*/  ISETP.GT.AND P2, PT, R22, 0x8, P0 ;  /* 0x000000081600780c */ /* 0x000fe20000744270 */
[----:B------:R-:W-:Y:S01]  /*3120*/  FFMA R85, R85, R6, R28 ;  /* 0x0000000655557223 */ /* 0x000fe2000000001c */
[----:B--2---:R-:W-:-:S04]  /*3130*/  IADD3 R26, P0, R26, UR20, RZ ;  /* 0x000000141a1a7c10 */ /* 0x004fc8000ff1e0ff */
[----:B------:R0:W-:Y:S01]  /*3140*/  @P1 STG.E desc[UR18][R42.64], R85 ;  /* 0x000000552a001986 */ /* 0x0001e2000c101912 */
[----:B------:R-:W-:-:S06]  /*3150*/  IADD3.X R27, R27, UR22, RZ, P0, !PT ;  /* 0x000000161b1b7c10 */ /* 0x000fcc00087fe4ff */
[----:B------:R-:W-:Y:S05]  /*3160*/  @!P2 BRA `(.L_x_55) ;  /* 0x000000000004a947 */ /* 0x000fea0003800000 */
[----:B------:R2:W5:Y:S02]  /*3170*/  LDG.E.LTC128B R44, desc[UR18][R26.64] ;  /* 0x000000121a2c7981 */ /* 0x000564000c1e1920 */
.L_x_55:
[----:B------:R-:W-:Y:S05]  /*3180*/  BSYNC B1 ;  /* 0x0000000000017941 */ /* 0x000fea0003800000 */
.L_x_54:
[----:B-----5:R-:W-:Y:S01]  /*3190*/  FMUL R28, R44, R7 ;  /* 0x000000072c1c7220 */ /* 0x020fe20000400000 */
[----:B--2---:R-:W-:Y:S01]  /*31a0*/  IADD3 R26, P5, R32, UR21, RZ ;  /* 0x00000015201a7c10 */ /* 0x004fe2000ffbe0ff */
        /* <DEDUP_REMOVED lines=8> */
[----:B-1----:R-:W-:Y:S02]  /*3230*/  IADD3 R30, P5, R38, UR14, RZ ;  /* 0x0000000e261e7c10 */ /* 0x002fe4000ffbe0ff */
[----:B------:R-:W-:-:S05]  /*3240*/  IADD3.X R29, R37, UR7, RZ, P6, !PT ;  /* 0x00000007251d7c10 */ /* 0x000fca000b7fe4ff */
[----:B------:R-:W-:Y:S06]  /*3250*/  @!P4 BRA `(.L_x_57) ;  /* 0x000000000004c947 */ /* 0x000fec0003800000 */
[----:B------:R1:W5:Y:S02]  /*3260*/  LDG.E.LTC128B R44, desc[UR18][R28.64] ;  /* 0x000000121c2c7981 */ /* 0x000364000c1e1920 */
.L_x_57:
[----:B------:R-:W-:Y:S05]  /*3270*/  BSYNC B1 ;  /* 0x0000000000017941 */ /* 0x000fea0003800000 */
.L_x_56:
[----:B--2--5:R-:W-:Y:S01]  /*3280*/  FMUL R26, R44, R7 ;  /* 0x000000072c1a7220 */ /* 0x024fe20000400000 */
[----:B------:R-:W-:Y:S01]  /*3290*/  IADD3.X R31, R39, UR13, RZ, P5, !PT ;  /* 0x0000000d271f7c10 */ /* 0x000fe2000affe4ff */
[----:B------:R-:W-:Y:S01]  /*32a0*/  BSSY B1, `(.L_x_58) ;  /* 0x0000009000017945 */ /* 0x000fe20003800000 */
[----:B------:R-:W-:Y:S01]  /*32b0*/  ISETP.GT.AND P2, PT, R22, RZ, P0 ;  /* 0x000000ff1600720c */ /* 0x000fe20000744270 */
[----:B------:R-:W-:Y:S01]  /*32c0*/  FFMA R81, R81, R6, R26 ;  /* 0x0000000651517223 */ /* 0x000fe2000000001a */
[----:B------:R-:W-:Y:S02]  /*32d0*/  IADD3 R26, P6, R34, UR12, RZ ;  /* 0x0000000c221a7c10 */ /* 0x000fe4000ffde0ff */
[----:B---3--:R-:W-:Y:S02]  /*32e0*/  IADD3 R32, P5, R40, UR14, RZ ;  /* 0x0000000e28207c10 */ /* 0x008fe4000ffbe0ff */
[----:B------:R2:W-:Y:S01]  /*32f0*/  @P4 STG.E desc[UR18][R30.64], R81 ;  /* 0x000000511e004986 */ /* 0x0005e2000c101912 */
[----:B------:R-:W-:-:S06]  /*3300*/  IADD3.X R27, R35, UR7, RZ, P6, !PT ;  /* 0x00000007231b7c10 */ /* 0x000fcc000b7fe4ff */
[----:B------:R-:W-:Y:S05]  /*3310*/  @!P2 BRA `(.L_x_59) ;  /* 0x000000000004a947 */ /* 0x000fea0003800000 */
[----:B------:R3:W5:Y:S02]  /*3320*/  LDG.E.LTC128B R44, desc[UR18][R26.64] ;  /* 0x000000121a2c7981 */ /* 0x000764000c1e1920 */
.L_x_59:
[----:B------:R-:W-:Y:S05]  /*3330*/  BSYNC B1 ;  /* 0x0000000000017941 */ /* 0x000fea0003800000 */
.L_x_58:
[----:B0----5:R-:W-:Y:S01]  /*3340*/  FMUL R42, R44, R7 ;  /* 0x000000072c2a7220 */ /* 0x021fe20000400000 */
        /* <DEDUP_REMOVED lines=10> */
.L_x_61:
[----:B------:R-:W-:Y:S05]  /*33f0*/  BSYNC B1 ;  /* 0x0000000000017941 */ /* 0x000fea0003800000 */
.L_x_60:
[----:B0----5:R-:W-:Y:S01]  /*3400*/  FMUL R36, R44, R7 ;  /* 0x000000072c247220 */ /* 0x021fe20000400000 */
        /* <DEDUP_REMOVED lines=9> */
.L_x_63:
[----:B------:R-:W-:Y:S05]  /*34a0*/  BSYNC B1 ;  /* 0x0000000000017941 */ /* 0x000fea0003800000 */
.L_x_62:
        /* <DEDUP_REMOVED lines=14> */
.L_x_65:
[----:B------:R-:W-:Y:S05]  /*3590*/  BSYNC B1 ;  /* 0x0000000000017941 */ /* 0x000fea0003800000 */
.L_x_64:
[----:B0----5:R-:W-:Y:S01]  /*35a0*/  FMUL R34, R44, R7 ;  /* 0x000000072c227220 */ /* 0x021fe20000400000 */
[----:B------:R-:W-:Y:S01]  /*35b0*/  IADD3.X R39, R31, UR13, RZ, P5, !PT ;  /* 0x0000000d1f277c10 */ /* 0x000fe2000affe4ff */
[----:B------:R-:W-:Y:S01]  /*35c0*/  BSSY B1, `(.L_x_66) ;  /* 0x0000009000017945 */ /* 0x000fe20003800000 */
[----:B------:R-:W-:Y:S01]  /*35d0*/  ISETP.GT.AND P2, PT, R22, RZ, P0 ;  /* 0x000000ff1600720c */ /* 0x000fe20000744270 */
[----:B------:R-:W-:Y:S01]  /*35e0*/  FFMA R71, R71, R6, R34 ;  /* 0x0000000647477223 */ /* 0x000fe20000000022 */
[----:B------:R-:W-:Y:S02]  /*35f0*/  IADD3 R34, P6, R26, UR12, RZ ;  /* 0x0000000c1a227c10 */ /* 0x000fe4000ffde0ff */
[----:B----4-:R-:W-:Y:S02]  /*3600*/  IADD3 R40, P5, R32, UR14, RZ ;  /* 0x0000000e20287c10 */ /* 0x010fe4000ffbe0ff */
[----:B------:R0:W-:Y:S01]  /*3610*/  @P4 STG.E desc[UR18][R38.64], R71 ;  /* 0x0000004726004986 */ /* 0x0001e2000c101912 */
[----:B------:R-:W-:-:S06]  /*3620*/  IADD3.X R35, R27, UR7, RZ, P6, !PT ;  /* 0x000000071b237c10 */ /* 0x000fcc000b7fe4ff */
[----:B------:R-:W-:Y:S05]  /*3630*/  @!P2 BRA `(.L_x_67) ;  /* 0x000000000004a947 */ /* 0x000fea0003800000 */
[----:B------:R4:W5:Y:S02]  /*3640*/  LDG.E.LTC128B R44, desc[UR18][R34.64] ;  /* 0x00000012222c7981 */ /* 0x000964000c1e1920 */
.L_x_67:
[----:B------:R-:W-:Y:S05]  /*3650*/  BSYNC B1 ;  /* 0x0000000000017941 */ /* 0x000fea0003800000 */
.L_x_66:
[----:B-----5:R-:W-:Y:S01]  /*3660*/  FMUL R42, R44, R7 ;  /* 0x000000072c2a7220 */ /* 0x020fe20000400000 */
[----:B------:R-:W-:Y:S01]  /*3670*/  IADD3.X R41, R33, UR13, RZ, P5, !PT ;  /* 0x0000000d21297c10 */ /* 0x000fe2000affe4ff */
[----:B------:R-:W-:Y:S01]  /*3680*/  BSSY B1, `(.L_x_68) ;  /* 0x0000009000017945 */ /* 0x000fe20003800000 */
[----:B------:R-:W-:Y:S01]  /*3690*/  ISETP.GT.AND P1, PT, R22, 0x8, P1 ;  /* 0x000000081600780c */ /* 0x000fe20000f24270 */
[----:B------:R-:W-:Y:S01]  /*36a0*/  FFMA R69, R69, R6, R42 ;  /* 0x0000000645457223 */ /* 0x000fe2000000002a */
[----:B-1----:R-:W-:Y:S02]  /*36b0*/  IADD3 R28, P4, R28, UR20, RZ ;  /* 0x000000141c1c7c10 */ /* 0x002fe4000ff9e0ff */
[----:B------:R-:W-:Y:S02]  /*36c0*/  IADD3 R42, P5, R30, UR21, RZ ;  /* 0x000000151e2a7c10 */ /* 0x000fe4000ffbe0ff */
[----:B------:R1:W-:Y:S01]  /*36d0*/  @P2 STG.E desc[UR18][R40.64], R69 ;  /* 0x0000004528002986 */ /* 0x0003e2000c101912 */
[----:B------:R-:W-:-:S06]  /*36e0*/  IADD3.X R29, R29, UR22, RZ, P4, !PT ;  /* 0x000000161d1d7c10 */ /* 0x000fcc000a7fe4ff */
[----:B------:R-:W-:Y:S05]  /*36f0*/  @!P1 BRA `(.L_x_69) ;  /* 0x0000000000049947 */ /* 0x000fea0003800000 */
[----:B------:R0:W5:Y:S02]  /*3700*/  LDG.E.LTC128B R44, desc[UR18][R28.64] ;  /* 0x000000121c2c7981 */ /* 0x000164000c1e1920 */
.L_x_69:
[----:B------:R-:W-:Y:S05]  /*3710*/  BSYNC B1 ;  /* 0x0000000000017941 */ /* 0x000fea0003800000 */
.L_x_68:
[----:B0----5:R-:W-:Y:S01]  /*3720*/  FMUL R28, R44, R7 ;  /* 0x000000072c1c7220 */ /* 0x021fe20000400000 */
[----:B------:R-:W-:Y:S01]  /*3730*/  IADD3.X R43, R31, UR23, RZ, P5, !PT ;  /* 0x000000171f2b7c10 */ /* 0x000fe2000affe4ff */
[----:B------:R-:W-:Y:S01]  /*3740*/  BSSY B1, `(.L_x_70) ;  /* 0x0000008000017945 */ /* 0x000fe20003800000 */
[----:B------:R-:W-:Y:S01]  /*3750*/  ISETP.GT.AND P0, PT, R22, 0x8, P0 ;  /* 0x000000081600780c */ /* 0x000fe20000704270 */
[----:B------:R-:W-:Y:S01]  /*3760*/  FFMA R67, R67, R6, R28 ;  /* 0x0000000643437223 */ /* 0x000fe2000000001c */
[----:B---3--:R-:W-:-:S04]  /*3770*/  IADD3 R26, P2, R26, UR20, RZ ;  /* 0x000000141a1a7c10 */ /* 0x008fc8000ff5e0ff */
[----:B------:R0:W-:Y:S01]  /*3780*/  @P1 STG.E desc[UR18][R42.64], R67 ;  /* 0x000000432a001986 */ /* 0x0001e2000c101912 */
[----:B------:R-:W-:-:S06]  /*3790*/  IADD3.X R27, R27, UR22, RZ, P2, !PT ;  /* 0x000000161b1b7c10 */ /* 0x000fcc00097fe4ff */
[----:B------:R-:W-:Y:S05]  /*37a0*/  @!P0 BRA `(.L_x_71) ;  /* 0x0000000000048947 */ /* 0x000fea0003800000 */
[----:B------:R3:W5:Y:S02]  /*37b0*/  LDG.E.LTC128B R44, desc[UR18][R26.64] ;  /* 0x000000121a2c7981 */ /* 0x000764000c1e1920 */
.L_x_71:
[----:B------:R-:W-:Y:S05]  /*37c0*/  BSYNC B1 ;  /* 0x0000000000017941 */ /* 0x000fea0003800000 */
.L_x_70:
[----:B-----5:R-:W-:Y:S01]  /*37d0*/  FMUL R28, R44, R7 ;  /* 0x000000072c1c7220 */ /* 0x020fe20000400000 */
[----:B---3--:R-:W-:Y:S01]  /*37e0*/  IADD3 R26, P2, R32, UR21, RZ ;  /* 0x00000015201a7c10 */ /* 0x008fe2000ff5e0ff */
        /* <DEDUP_REMOVED lines=8> */
[----:B--2---:R-:W-:Y:S02]  /*3870*/  IADD3 R30, P6, R38, UR14, RZ ;  /* 0x0000000e261e7c10 */ /* 0x004fe4000ffde0ff */
[----:B------:R-:W-:-:S05]  /*3880*/  IADD3.X R29, R37, UR7, RZ, P2, !PT ;  /* 0x00000007251d7c10 */ /* 0x000fca00097fe4ff */
[----:B------:R-:W-:Y:S06]  /*3890*/  @!P5 BRA `(.L_x_73) ;  /* 0x000000000004d947 */ /* 0x000fec0003800000 */
[----:B------:R2:W5:Y:S02]  /*38a0*/  LDG.E.LTC128B R44, desc[UR18][R28.64] ;  /* 0x000000121c2c7981 */ /* 0x000564000c1e1920 */
.L_x_73:
[----:B------:R-:W-:Y:S05]  /*38b0*/  BSYNC B1 ;  /* 0x0000000000017941 */ /* 0x000fea0003800000 */
.L_x_72:
[----:B---3-5:R-:W-:Y:S01]  /*38c0*/  FMUL R26, R44, R7 ;  /* 0x000000072c1a7220 */ /* 0x028fe20000400000 */
[----:B------:R-:W-:Y:S01]  /*38d0*/  IADD3.X R31, R39, UR13, RZ, P6, !PT ;  /* 0x0000000d271f7c10 */ /* 0x000fe2000b7fe4ff */
[----:B------:R-:W-:Y:S01]  /*38e0*/  BSSY B1, `(.L_x_74) ;  /* 0x0000008000017945 */ /* 0x000fe20003800000 */
[----:B------:R-:W-:Y:S01]  /*38f0*/  ISETP.GT.AND P2, PT, R22, RZ, P1 ;  /* 0x000000ff1600720c */ /* 0x000fe20000f44270 */
[----:B------:R-:W-:Y:S01]  /*3900*/  FFMA R63, R63, R6, R26 ;  /* 0x000000063f3f7223 */ /* 0x000fe2000000001a */
[----:B------:R-:W-:-:S04]  /*3910*/  IADD3 R46, P0, R34, UR12, RZ ;  /* 0x0000000c222e7c10 */ /* 0x000fc8000ff1e0ff */
[----:B------:R3:W-:Y:S01]  /*3920*/  @P5 STG.E desc[UR18][R30.64], R63 ;  /* 0x0000003f1e005986 */ /* 0x0007e2000c101912 */
[----:B------:R-:W-:-:S06]  /*3930*/  IADD3.X R47, R35, UR7, RZ, P0, !PT ;  /* 0x00000007232f7c10 */ /* 0x000fcc00087fe4ff */
[----:B------:R-:W-:Y:S05]  /*3940*/  @!P2 BRA `(.L_x_75) ;  /* 0x000000000004a947 */ /* 0x000fea0003800000 */
[----:B------:R0:W5:Y:S02]  /*3950*/  LDG.E.LTC128B R44, desc[UR18][R46.64] ;  /* 0x000000122e2c7981 */ /* 0x000164000c1e1920 */
.L_x_75:
[----:B------:R-:W-:Y:S05]  /*3960*/  BSYNC B1 ;  /* 0x0000000000017941 */ /* 0x000fea0003800000 */
.L_x_74:
[----:B-----5:R-:W-:Y:S01]  /*3970*/  FMUL R32, R44, R7 ;  /* 0x000000072c207220 */ /* 0x020fe20000400000 */
[----:B------:R-:W-:Y:S01]  /*3980*/  IADD3 R26, P5, R40, UR14, RZ ;  /* 0x0000000e281a7c10 */ /* 0x000fe2000ffbe0ff */
[----:B------:R-:W-:Y:S01]  /*3990*/  BSSY B1, `(.L_x_76) ;  /* 0x000000b000017945 */ /* 0x000fe20003800000 */
[----:B------:R-:W-:Y:S01]  /*39a0*/  ISETP.GT.AND P4, PT, R22, 0x8, P4 ;  /* 0x000000081600780c */ /* 0x000fe20002784270 */
[----:B------:R-:W-:Y:S01]  /*39b0*/  FFMA R61, R61, R6, R32 ;  /* 0x000000063d3d7223 */ /* 0x000fe20000000020 */
[----:B------:R-:W-:Y:S02]  /*39c0*/  IADD3.X R27, R41, UR13, RZ, P5, !PT ;  /* 0x0000000d291b7c10 */ /* 0x000fe4000affe4ff */
[----:B------:R-:W-:Y:S02]  /*39d0*/  IADD3 R32, P6, R36, UR20, RZ ;  /* 0x0000001424207c10 */ /* 0x000fe4000ffde0ff */
[----:B------:R-:W-:Y:S01]  /*39e0*/  ISETP.GT.AND P0, PT, R24, 0x38, PT ;  /* 0x000000381800780c */ /* 0x000fe20003f04270 */
[----:B------:R1:W-:Y:S01]  /*39f0*/  @P2 STG.E desc[UR18][R26.64], R61 ;  /* 0x0000003d1a002986 */ /* 0x0003e2000c101912 */
[----:B0-----:R-:W-:-:S02]  /*3a00*/  IADD3 R42, P5, R38, UR21, RZ ;  /* 0x00000015262a7c10 */ /* 0x001fc4000ffbe0ff */
[----:B------:R-:W-:-:S03]  /*3a10*/  IADD3.X R33, R37, UR22, RZ, P6, !PT ;  /* 0x0000001625217c10 */ /* 0x000fc6000b7fe4ff */
[----:B------:R-:W-:Y:S08]  /*3a20*/  @!P4 BRA `(.L_x_77) ;  /* 0x000000000004c947 */ /* 0x000ff00003800000 */
[----:B------:R0:W5:Y:S02]  /*3a30*/  LDG.E.LTC128B R44, desc[UR18][R32.64] ;  /* 0x00000012202c7981 */ /* 0x000164000c1e1920 */
.L_x_77:
[----:B------:R-:W-:Y:S05]  /*3a40*/  BSYNC B1 ;  /* 0x0000000000017941 */ /* 0x000fea0003800000 */
.L_x_76:
[----:B0----5:R-:W-:Y:S01]  /*3a50*/  FMUL R32, R44, R7 ;  /* 0x000000072c207220 */ /* 0x021fe20000400000 */
[----:B------:R-:W-:Y:S01]  /*3a60*/  IADD3.X R43, R39, UR23, RZ, P5, !PT ;  /* 0x00000017272b7c10 */ /* 0x000fe2000affe4ff */
[----:B------:R-:W-:Y:S01]  /*3a70*/  BSSY B1, `(.L_x_78) ;  /* 0x0000009000017945 */ /* 0x000fe20003800000 */
[----:B------:R-:W-:Y:S01]  /*3a80*/  ISETP.GT.AND P1, PT, R22, 0x8, P1 ;  /* 0x000000081600780c */ /* 0x000fe20000f24270 */
[----:B------:R-:W-:Y:S01]  /*3a90*/  FFMA R59, R59, R6, R32 ;  /* 0x000000063b3b7223 */ /* 0x000fe20000000020 */
[----:B------:R-:W-:Y:S02]  /*3aa0*/  ISETP.GT.AND P2, PT, R24, 0x39, PT ;  /* 0x000000391800780c */ /* 0x000fe40003f44270 */
[----:B------:R-:W-:Y:S02]  /*3ab0*/  IADD3 R24, P5, R34, UR20, RZ ;  /* 0x0000001422187c10 */ /* 0x000fe4000ffbe0ff */
[----:B------:R0:W-:Y:S02]  /*3ac0*/  @P4 STG.E desc[UR18][R42.64], R59 ;  /* 0x0000003b2a004986 */ /* 0x0001e4000c101912 */
[----:B------:R-:W-:-:S05]  /*3ad0*/  IADD3.X R25, R35, UR22, RZ, P5, !PT ;  /* 0x0000001623197c10 */ /* 0x000fca000affe4ff */
[----:B------:R-:W-:Y:S05]  /*3ae0*/  @!P1 BRA `(.L_x_79) ;  /* 0x0000000000049947 */ /* 0x000fea0003800000 */
[----:B------:R0:W5:Y:S02]  /*3af0*/  LDG.E.LTC128B R44, desc[UR18][R24.64] ;  /* 0x00000012182c7981 */ /* 0x000164000c1e1920 */
.L_x_79:
[----:B------:R-:W-:Y:S05]  /*3b00*/  BSYNC B1 ;  /* 0x0000000000017941 */ /* 0x000fea0003800000 */
.L_x_78:
[----:B0-----:R-:W-:Y:S01]  /*3b10*/  IADD3 R24, P6, R40, UR21, RZ ;  /* 0x0000001528187c10 */ /* 0x001fe2000ffde0ff */
[----:B----45:R-:W-:Y:S01]  /*3b20*/  FMUL R34, R44, R7 ;  /* 0x000000072c227220 */ /* 0x030fe20000400000 */
[----:B------:R-:W-:Y:S01]  /*3b30*/  ISETP.GT.AND P4, PT, R22, RZ, P0 ;  /* 0x000000ff1600720c */ /* 0x000fe20000784270 */
[----:B------:R-:W-:Y:S01]  /*3b40*/  BSSY B1, `(.L_x_80) ;  /* 0x0000009000017945 */ /* 0x000fe20003800000 */
[----:B------:R-:W-:Y:S01]  /*3b50*/  IADD3.X R25, R41, UR23, RZ, P6, !PT ;  /* 0x0000001729197c10 */ /* 0x000fe2000b7fe4ff */
[----:B------:R-:W-:Y:S01]  /*3b60*/  FFMA R57, R57, R6, R34 ;  /* 0x0000000639397223 */ /* 0x000fe20000000022 */
[----:B------:R-:W-:-:S04]  /*3b70*/  IADD3 R32, P5, R30, UR14, RZ ;  /* 0x0000000e1e207c10 */ /* 0x000fc8000ffbe0ff */
[----:B------:R0:W-:Y:S05]  /*3b80*/  @P1 STG.E desc[UR18][R24.64], R57 ;  /* 0x0000003918001986 */ /* 0x0001ea000c101912 */
[----:B------:R-:W-:Y:S05]  /*3b90*/  @!P4 BRA `(.L_x_81) ;  /* 0x00000000000cc947 */ /* 0x000fea0003800000 */
[----:B0-----:R-:W-:-:S04]  /*3ba0*/  IADD3 R24, P1, R28, UR12, RZ ;  /* 0x0000000c1c187c10 */ /* 0x001fc8000ff3e0ff */
[----:B------:R-:W-:-:S05]  /*3bb0*/  IADD3.X R25, R29, UR7, RZ, P1, !PT ;  /* 0x000000071d197c10 */ /* 0x000fca0008ffe4ff */
[----:B------:R4:W5:Y:S04]  /*3bc0*/  LDG.E.LTC128B R44, desc[UR18][R24.64] ;  /* 0x00000012182c7981 */ /* 0x000968000c1e1920 */
.L_x_81:
[----:B------:R-:W-:Y:S05]  /*3bd0*/  BSYNC B1 ;  /* 0x0000000000017941 */ /* 0x000fea0003800000 */
.L_x_80:
[----:B0---45:R-:W-:Y:S01]  /*3be0*/  FMUL R24, R44, R7 ;  /* 0x000000072c187220 */ /* 0x031fe20000400000 */
[----:B------:R-:W-:Y:S01]  /*3bf0*/  IADD3.X R33, R31, UR13, RZ, P5, !PT ;  /* 0x0000000d1f217c10 */ /* 0x000fe2000affe4ff */
[----:B------:R-:W-:Y:S01]  /*3c00*/  BSSY B1, `(.L_x_82) ;  /* 0x0000009000017945 */ /* 0x000fe20003800000 */
[----:B------:R-:W-:Y:S01]  /*3c10*/  ISETP.GT.AND P1, PT, R22, RZ, P2 ;  /* 0x000000ff1600720c */ /* 0x000fe20001724270 */
[----:B------:R-:W-:Y:S01]  /*3c20*/  FFMA R23, R23, R6, R24 ;  /* 0x0000000617177223 */ /* 0x000fe20000000018 */
[----:B------:R-:W-:-:S04]  /*3c30*/  IADD3 R34, P5, R26, UR14, RZ ;  /* 0x0000000e1a227c10 */ /* 0x000fc8000ffbe0ff */
[----:B------:R0:W-:Y:S07]  /*3c40*/  @P4 STG.E desc[UR18][R32.64], R23 ;  /* 0x0000001720004986 */ /* 0x0001ee000c101912 */
[----:B------:R-:W-:Y:S05]  /*3c50*/  @!P1 BRA `(.L_x_83) ;  /* 0x00000000000c9947 */ /* 0x000fea0003800000 */
[----:B------:R-:W-:-:S04]  /*3c60*/  IADD3 R24, P4, R46, UR12, RZ ;  /* 0x0000000c2e187c10 */ /* 0x000fc8000ff9e0ff */
[----:B------:R-:W-:-:S05]  /*3c70*/  IADD3.X R25, R47, UR7, RZ, P4, !PT ;  /* 0x000000072f197c10 */ /* 0x000fca000a7fe4ff */
[----:B------:R4:W5:Y:S04]  /*3c80*/  LDG.E.LTC128B R44, desc[UR18][R24.64] ;  /* 0x00000012182c7981 */ /* 0x000968000c1e1920 */
.L_x_83:
[----:B------:R-:W-:Y:S05]  /*3c90*/  BSYNC B1 ;  /* 0x0000000000017941 */ /* 0x000fea0003800000 */
.L_x_82:
[----:B----45:R-:W-:Y:S01]  /*3ca0*/  FMUL R24, R44, R7 ;  /* 0x000000072c187220 */ /* 0x030fe20000400000 */
[----:B------:R-:W-:Y:S01]  /*3cb0*/  IADD3.X R35, R27, UR13, RZ, P5, !PT ;  /* 0x0000000d1b237c10 */ /* 0x000fe2000affe4ff */
[----:B------:R-:W-:Y:S01]  /*3cc0*/  BSSY B1, `(.L_x_84) ;  /* 0x0000009000017945 */ /* 0x000fe20003800000 */
[----:B------:R-:W-:Y:S01]  /*3cd0*/  ISETP.GT.AND P0, PT, R22, 0x8, P0 ;  /* 0x000000081600780c */ /* 0x000fe20000704270 */
[----:B------:R-:W-:Y:S01]  /*3ce0*/  FFMA R21, R21, R6, R24 ;  /* 0x0000000615157223 */ /* 0x000fe20000000018 */
[----:B------:R-:W-:Y:S02]  /*3cf0*/  IADD3 R24, P4, R28, UR20, RZ ;  /* 0x000000141c187c10 */ /* 0x000fe4000ff9e0ff */
[----:B0-----:R-:W-:Y:S02]  /*3d00*/  IADD3 R32, P5, R30, UR21, RZ ;  /* 0x000000151e207c10 */ /* 0x001fe4000ffbe0ff */
[----:B------:R0:W-:Y:S01]  /*3d10*/  @P1 STG.E desc[UR18][R34.64], R21 ;  /* 0x0000001522001986 */ /* 0x0001e2000c101912 */
[----:B------:R-:W-:-:S06]  /*3d20*/  IADD3.X R25, R29, UR22, RZ, P4, !PT ;  /* 0x000000161d197c10 */ /* 0x000fcc000a7fe4ff */
[----:B------:R-:W-:Y:S05]  /*3d30*/  @!P0 BRA `(.L_x_85) ;  /* 0x0000000000048947 */ /* 0x000fea0003800000 */
[----:B------:R4:W5:Y:S02]  /*3d40*/  LDG.E.LTC128B R44, desc[UR18][R24.64] ;  /* 0x00000012182c7981 */ /* 0x000964000c1e1920 */
.L_x_85:
[----:B------:R-:W-:Y:S05]  /*3d50*/  BSYNC B1 ;  /* 0x0000000000017941 */ /* 0x000fea0003800000 */
.L_x_84:
[----:B------:R-:W-:Y:S01]  /*3d60*/  ISETP.GT.AND P2, PT, R22, 0x8, P2 ;  /* 0x000000081600780c */ /* 0x000fe20001744270 */
[----:B----45:R-:W-:Y:S01]  /*3d70*/  FMUL R24, R44, R7 ;  /* 0x000000072c187220 */ /* 0x030fe20000400000 */
[----:B------:R-:W-:Y:S01]  /*3d80*/  IADD3.X R33, R31, UR23, RZ, P5, !PT ;  /* 0x000000171f217c10 */ /* 0x000fe2000affe4ff */
[----:B------:R-:W-:Y:S02]  /*3d90*/  BSSY B1, `(.L_x_86) ;  /* 0x0000007000017945 */ /* 0x000fe40003800000 */
[----:B------:R-:W-:-:S05]  /*3da0*/  FFMA R19, R19, R6, R24 ;  /* 0x0000000613137223 */ /* 0x000fca0000000018 */
[----:B------:R4:W-:Y:S01]  /*3db0*/  @P0 STG.E desc[UR18][R32.64], R19 ;  /* 0x0000001320000986 */ /* 0x0009e2000c101912 */
[----:B------:R-:W-:-:S04]  /*3dc0*/  IADD3 R22, P0, R46, UR20, RZ ;  /* 0x000000142e167c10 */ /* 0x000fc8000ff1e0ff */
[----:B------:R-:W-:Y:S01]  /*3dd0*/  IADD3.X R23, R47, UR22, RZ, P0, !PT ;  /* 0x000000162f177c10 */ /* 0x000fe200087fe4ff */
[----:B------:R-:W-:Y:S08]  /*3de0*/  @!P2 BRA `(.L_x_87) ;  /* 0x000000000004a947 */ /* 0x000ff00003800000 */
[----:B------:R0:W5:Y:S02]  /*3df0*/  LDG.E.LTC128B R44, desc[UR18][R22.64] ;  /* 0x00000012162c7981 */ /* 0x000164000c1e1920 */
.L_x_87:
[----:B------:R-:W-:Y:S05]  /*3e00*/  BSYNC B1 ;  /* 0x0000000000017941 */ /* 0x000fea0003800000 */
.L_x_86:
[----:B------:R-:W-:Y:S05]  /*3e10*/  @!P2 BRA `(.L_x_88) ;  /* 0x0000000800c4a947 */ /* 0x000fea0003800000 */
[----:B0-----:R-:W-:Y:S01]  /*3e20*/  IADD3 R22, P0, R26, UR21, RZ ;  /* 0x000000151a167c10 */ /* 0x001fe2000ff1e0ff */
[----:B-----5:R-:W-:-:S03]  /*3e30*/  FMUL R44, R44, R7 ;  /* 0x000000072c2c7220 */ /* 0x020fc60000400000 */
[----:B------:R-:W-:Y:S01]  /*3e40*/  IADD3.X R23, R27, UR23, RZ, P0, !PT ;  /* 0x000000171b177c10 */ /* 0x000fe200087fe4ff */
[----:B------:R-:W-:-:S05]  /*3e50*/  FFMA R17, R17, R6, R44 ;  /* 0x0000000611117223 */ /* 0x000fca000000002c */
[----:B------:R0:W-:Y:S01]  /*3e60*/  STG.E desc[UR18][R22.64], R17 ;  /* 0x0000001116007986 */ /* 0x0001e2000c101912 */
[----:B------:R-:W-:Y:S05]  /*3e70*/  BRA `(.L_x_88) ;  /* 0x0000000800ac7947 */ /* 0x000fea0003800000 */
.L_x_25:
[----:B------:R-:W-:Y:S01]  /*3e80*/  ISETP.GT.AND P2, PT, R24, 0x1, PT ;  /* 0x000000011800780c */ /* 0x000fe20003f44270 */
[----:B------:R-:W-:Y:S01]  /*3e90*/  ULDC.64 UR4, c[0x0][0x6c0] ;  /* 0x0001b00000047ab9 */ /* 0x000fe20000000a00 */
[----:B------:R-:W-:Y:S01]  /*3ea0*/  ISETP.GT.AND P1, PT, R22, 0x8, P1 ;  /* 0x000000081600780c */ /* 0x000fe20000f24270 */
[-C--:B--2---:R-:W-:Y:S01]  /*3eb0*/  FMUL R107, R107, R6.reuse ;  /* 0x000000066b6b7220 */ /* 0x084fe20000400000 */
[----:B------:R-:W-:Y:S01]  /*3ec0*/  LEA R26, P5, R98, UR4, 0x2 ;  /* 0x00000004621a7c11 */ /* 0x000fe2000f8a10ff */
[-C--:B------:R-:W-:Y:S01]  /*3ed0*/  FMUL R25, R68, R6.reuse ;  /* 0x0000000644197220 */ /* 0x080fe20000400000 */
[----:B------:R-:W-:Y:S01]  /*3ee0*/  ISETP.GT.AND P4, PT, R22, RZ, P2 ;  /* 0x000000ff1600720c */ /* 0x000fe20001784270 */
[-C--:B------:R-:W-:Y:S01]  /*3ef0*/  FMUL R105, R105, R6.reuse ;  /* 0x0000000669697220 */ /* 0x080fe20000400000 */
[----:B------:R-:W-:Y:S01]  /*3f00*/  LEA.HI.X R27, R98, UR5, R45, 0x2, P5 ;  /* 0x00000005621b7c11 */ /* 0x000fe2000a8f142d */
[----:B------:R-:W-:Y:S01]  /*3f10*/  FMUL R35, R66, R6 ;  /* 0x0000000642237220 */ /* 0x000fe20000400000 */
[----:B------:R-:W-:Y:S01]  /*3f20*/  LEA R28, P5, R46, R26, 0x2 ;  /* 0x0000001a2e1c7211 */ /* 0x000fe200078a10ff */
[-C--:B------:R-:W-:Y:S01]  /*3f30*/  FMUL R103, R103, R6.reuse ;  /* 0x0000000667677220 */ /* 0x080fe20000400000 */
[----:B------:R-:W-:Y:S01]  /*3f40*/  ISETP.GT.AND P2, PT, R22, 0x8, P2 ;  /* 0x000000081600780c */ /* 0x000fe20001744270 */
[----:B------:R-:W-:Y:S01]  /*3f50*/  @P0 STG.E desc[UR18][R26.64], R107 ;  /* 0x0000006b1a000986 */ /* 0x000fe2000c101912 */
[----:B------:R-:W-:Y:S01]  /*3f60*/  LEA.HI.X R29, R46, R27, R47, 0x2, P5 ;  /* 0x0000001b2e1d7211 */ /* 0x000fe200028f142f */
[-C--:B------:R-:W-:Y:S01]  /*3f70*/  FMUL R101, R101, R6.reuse ;  /* 0x0000000665657220 */ /* 0x080fe20000400000 */
[----:B------:R-:W-:Y:S01]  /*3f80*/  ISETP.GT.AND P0, PT, R24, 0x8, PT ;  /* 0x000000081800780c */ /* 0x000fe20003f04270 */
[-C--:B------:R-:W-:Y:S01]  /*3f90*/  FMUL R39, R62, R6.reuse ;  /* 0x000000063e277220 */ /* 0x080fe20000400000 */
[----:B------:R-:W-:Y:S01]  /*3fa0*/  IADD3 R30, P6, R26, UR14, RZ ;  /* 0x0000000e1a1e7c10 */ /* 0x000fe2000ffde0ff */
[----:B------:R1:W-:Y:S01]  /*3fb0*/  @P4 STG.E desc[UR18][R28.64], R25 ;  /* 0x000000191c004986 */ /* 0x0003e2000c101912 */
[----:B------:R-:W-:Y:S01]  /*3fc0*/  ISETP.GT.AND P5, PT, R22, RZ, P0 ;  /* 0x000000ff1600720c */ /* 0x000fe200007a4270 */
[-C--:B------:R-:W-:Y:S01]  /*3fd0*/  FMUL R97, R97, R6.reuse ;  /* 0x0000000661617220 */ /* 0x080fe20000400000 */
[----:B------:R-:W-:Y:S01]  /*3fe0*/  IADD3.X R31, R27, UR13, RZ, P6, !PT ;  /* 0x0000000d1b1f7c10 */ /* 0x000fe2000b7fe4ff */
[----:B------:R2:W-:Y:S01]  /*3ff0*/  @P1 STG.E desc[UR18][R26.64+0x20], R105 ;  /* 0x000020691a001986 */ /* 0x0005e2000c101912 */
[----:B------:R-:W-:Y:S01]  /*4000*/  ISETP.GT.AND P1, PT, R24, 0x9, PT ;  /* 0x000000091800780c */ /* 0x000fe20003f24270 */
[-C--:B------:R-:W-:Y:S01]  /*4010*/  FMUL R95, R95, R6.reuse ;  /* 0x000000065f5f7220 */ /* 0x080fe20000400000 */
[C---:B------:R-:W-:Y:S01]  /*4020*/  ISETP.GT.AND P0, PT, R22.reuse, 0x8, P0 ;  /* 0x000000081600780c */ /* 0x040fe20000704270 */
[----:B------:R3:W-:Y:S01]  /*4030*/  @P2 STG.E desc[UR18][R28.64+0x20], R35 ;  /* 0x000020231c002986 */ /* 0x0007e2000c101912 */
[----:B------:R-:W-:Y:S01]  /*4040*/  ISETP.GT.AND P4, PT, R22, RZ, P1 ;  /* 0x000000ff1600720c */ /* 0x000fe20000f84270 */
[-C--:B------:R-:W-:Y:S01]  /*4050*/  FMUL R93, R93, R6.reuse ;  /* 0x000000065d5d7220 */ /* 0x080fe20000400000 */
[----:B------:R-:W-:Y:S01]  /*4060*/  IADD3 R32, P2, R28, UR14, RZ ;  /* 0x0000000e1c207c10 */ /* 0x000fe2000ff5e0ff */
[-C--:B-1----:R-:W-:Y:S01]  /*4070*/  FMUL R25, R64, R6.reuse ;  /* 0x0000000640197220 */ /* 0x082fe20000400000 */
[----:B------:R-:W-:Y:S01]  /*4080*/  ISETP.GT.AND P1, PT, R22, 0x8, P1 ;  /* 0x000000081600780c */ /* 0x000fe20000f24270 */
[----:B------:R-:W-:Y:S01]  /*4090*/  @P5 STG.E desc[UR18][R30.64], R103 ;  /* 0x000000671e005986 */ /* 0x000fe2000c101912 */
[----:B------:R-:W-:Y:S01]  /*40a0*/  IADD3.X R33, R29, UR13, RZ, P2, !PT ;  /* 0x0000000d1d217c10 */ /* 0x000fe200097fe4ff */
[-C--:B------:R-:W-:Y:S01]  /*40b0*/  FMUL R91, R91, R6.reuse ;  /* 0x000000065b5b7220 */ /* 0x080fe20000400000 */
[----:B--2---:R-:W-:Y:S01]  /*40c0*/  IADD3 R26, P5, R26, UR21, RZ ;  /* 0x000000151a1a7c10 */ /* 0x004fe2000ffbe0ff */
[-C--:B------:R-:W-:Y:S01]  /*40d0*/  FMUL R89, R89, R6.reuse ;  /* 0x0000000659597220 */ /* 0x080fe20000400000 */
[----:B------:R-:W-:Y:S01]  /*40e0*/  ISETP.GT.AND P2, PT, R24, 0x10, PT ;  /* 0x000000101800780c */ /* 0x000fe20003f44270 */
[-C--:B------:R-:W-:Y:S01]  /*40f0*/  FMUL R87, R87, R6.reuse ;  /* 0x0000000657577220 */ /* 0x080fe20000400000 */
[----:B------:R-:W-:Y:S01]  /*4100*/  IADD3.X R27, R27, UR23, RZ, P5, !PT ;  /* 0x000000171b1b7c10 */ /* 0x000fe2000affe4ff */
[----:B------:R-:W-:Y:S01]  /*4110*/  @P4 STG.E desc[UR18][R32.64], R25 ;  /* 0x0000001920004986 */ /* 0x000fe2000c101912 */
[----:B------:R-:W-:Y:S01]  /*4120*/  ISETP.GT.AND P5, PT, R22, RZ, P2 ;  /* 0x000000ff1600720c */ /* 0x000fe200017a4270 */
[-C--:B------:R-:W-:Y:S01]  /*4130*/  FMUL R85, R85, R6.reuse ;  /* 0x0000000655557220 */ /* 0x080fe20000400000 */
[----:B---3--:R-:W-:Y:S01]  /*4140*/  IADD3 R28, P4, R28, UR21, RZ ;  /* 0x000000151c1c7c10 */ /* 0x008fe2000ff9e0ff */
[----:B------:R1:W-:Y:S01]  /*4150*/  @P0 STG.E desc[UR18][R26.64], R101 ;  /* 0x000000651a000986 */ /* 0x0003e2000c101912 */
[----:B------:R-:W-:Y:S01]  /*4160*/  ISETP.GT.AND P0, PT, R24, 0x11, PT ;  /* 0x000000111800780c */ /* 0x000fe20003f04270 */
[-C--:B------:R-:W-:Y:S01]  /*4170*/  FMUL R83, R83, R6.reuse ;  /* 0x0000000653537220 */ /* 0x080fe20000400000 */
[----:B------:R-:W-:Y:S01]  /*4180*/  IADD3 R34, P6, R30, UR14, RZ ;  /* 0x0000000e1e227c10 */ /* 0x000fe2000ffde0ff */
[-C--:B------:R-:W-:Y:S01]  /*4190*/  FMUL R81, R81, R6.reuse ;  /* 0x0000000651517220 */ /* 0x080fe20000400000 */
[----:B------:R-:W-:Y:S01]  /*41a0*/  IADD3.X R29, R29, UR23, RZ, P4, !PT ;  /* 0x000000171d1d7c10 */ /* 0x000fe2000a7fe4ff */
[-C--:B------:R-:W-:Y:S01]  /*41b0*/  FMUL R77, R77, R6.reuse ;  /* 0x000000064d4d7220 */ /* 0x080fe20000400000 */
[C---:B------:R-:W-:Y:S01]  /*41c0*/  ISETP.GT.AND P4, PT, R22.reuse, RZ, P0 ;  /* 0x000000ff1600720c */ /* 0x040fe20000784270 */
[-C--:B------:R-:W-:Y:S01]  /*41d0*/  FMUL R75, R75, R6.reuse ;  /* 0x000000064b4b7220 */ /* 0x080fe20000400000 */
[----:B------:R-:W-:Y:S01]  /*41e0*/  IADD3.X R35, R31, UR13, RZ, P6, !PT ;  /* 0x0000000d1f237c10 */ /* 0x000fe2000b7fe4ff */
[----:B------:R2:W-:Y:S01]  /*41f0*/  @P1 STG.E desc[UR18][R28.64], R39 ;  /* 0x000000271c001986 */ /* 0x0005e2000c101912 */
[----:B------:R-:W-:Y:S01]  /*4200*/  ISETP.GT.AND P1, PT, R22, 0x8, P2 ;  /* 0x000000081600780c */ /* 0x000fe20001724270 */
[-C--:B------:R-:W-:Y:S01]  /*4210*/  FMUL R73, R73, R6.reuse ;  /* 0x0000000649497220 */ /* 0x080fe20000400000 */
[----:B------:R-:W-:Y:S01]  /*4220*/  IADD3 R36, P2, R32, UR14, RZ ;  /* 0x0000000e20247c10 */ /* 0x000fe2000ff5e0ff */
[----:B------:R-:W-:Y:S01]  /*4230*/  @P5 STG.E desc[UR18][R34.64], R97 ;  /* 0x0000006122005986 */ /* 0x000fe2000c101912 */
[----:B-1----:R-:W-:Y:S01]  /*4240*/  IADD3 R26, P5, R30, UR21, RZ ;  /* 0x000000151e1a7c10 */ /* 0x002fe2000ffbe0ff */
[-C--:B------:R-:W-:Y:S01]  /*4250*/  FMUL R71, R71, R6.reuse ;  /* 0x0000000647477220 */ /* 0x080fe20000400000 */
[----:B------:R-:W-:Y:S01]  /*4260*/  IADD3.X R37, R33, UR13, RZ, P2, !PT ;  /* 0x0000000d21257c10 */ /* 0x000fe200097fe4ff */
[-C--:B------:R-:W-:Y:S01]  /*4270*/  FMUL R69, R69, R6.reuse ;  /* 0x0000000645457220 */ /* 0x080fe20000400000 */
[----:B------:R-:W-:Y:S01]  /*4280*/  ISETP.GT.AND P2, PT, R24, 0x18, PT ;  /* 0x000000181800780c */ /* 0x000fe20003f44270 */
[-C--:B------:R-:W-:Y:S01]  /*4290*/  FMUL R67, R67, R6.reuse ;  /* 0x0000000643437220 */ /* 0x080fe20000400000 */
[C---:B------:R-:W-:Y:S01]  /*42a0*/  ISETP.GT.AND P0, PT, R22.reuse, 0x8, P0 ;  /* 0x000000081600780c */ /* 0x040fe20000704270 */
[----:B------:R-:W-:Y:S01]  /*42b0*/  @P4 STG.E desc[UR18][R36.64], R95 ;  /* 0x0000005f24004986 */ /* 0x000fe2000c101912 */
[----:B------:R-:W-:Y:S01]  /*42c0*/  IADD3.X R27, R31, UR23, RZ, P5, !PT ;  /* 0x000000171f1b7c10 */ /* 0x000fe2000affe4ff */
[-C--:B------:R-:W-:Y:S01]  /*42d0*/  FMUL R65, R65, R6.reuse ;  /* 0x0000000641417220 */ /* 0x080fe20000400000 */
[----:B------:R-:W-:Y:S01]  /*42e0*/  ISETP.GT.AND P5, PT, R22, RZ, P2 ;  /* 0x000000ff1600720c */ /* 0x000fe200017a4270 */
[-C--:B------:R-:W-:Y:S01]  /*42f0*/  FMUL R63, R63, R6.reuse ;  /* 0x000000063f3f7220 */ /* 0x080fe20000400000 */
[----:B--2---:R-:W-:Y:S01]  /*4300*/  IADD3 R28, P4, R32, UR21, RZ ;  /* 0x00000015201c7c10 */ /* 0x004fe2000ff9e0ff */
        /* <DEDUP_REMOVED lines=18> */
[----:B------:R-:W-:Y:S01]  /*4430*/  FMUL R17, R17, R6 ;  /* 0x0000000611117220 */ /* 0x000fe20000400000 */
[----:B------:R-:W-:-:S02]  /*4440*/  ISETP.GT.AND P0, PT, R24, 0x20, PT ;  /* 0x000000201800780c */ /* 0x000fc40003f04270 */
[C---:B------:R-:W-:Y:S01]  /*4450*/  ISETP.GT.AND P1, PT, R22.reuse, 0x8, P1 ;  /* 0x000000081600780c */ /* 0x040fe20000f24270 */
[----:B------:R-:W-:Y:S01]  /*4460*/  @P4 STG.E desc[UR18][R32.64], R87 ;  /* 0x0000005720004986 */ /* 0x000fe2000c101912 */
[----:B------:R-:W-:Y:S02]  /*4470*/  IADD3.X R27, R35, UR23, RZ, P5, !PT ;  /* 0x00000017231b7c10 */ /* 0x000fe4000affe4ff */
[----:B------:R-:W-:Y:S02]  /*4480*/  ISETP.GT.AND P4, PT, R22, RZ, P0 ;  /* 0x000000ff1600720c */ /* 0x000fe40000784270 */
[----:B--2---:R-:W-:Y:S01]  /*4490*/  IADD3 R28, P5, R36, UR21, RZ ;  /* 0x00000015241c7c10 */ /* 0x004fe2000ffbe0ff */
[----:B------:R1:W-:Y:S01]  /*44a0*/  @P2 STG.E desc[UR18][R26.64], R85 ;  /* 0x000000551a002986 */ /* 0x0003e2000c101912 */
[----:B------:R-:W-:Y:S02]  /*44b0*/  ISETP.GT.AND P2, PT, R24, 0x21, PT ;  /* 0x000000211800780c */ /* 0x000fe40003f44270 */
[----:B------:R-:W-:-:S02]  /*44c0*/  IADD3 R34, P6, R30, UR14, RZ ;  /* 0x0000000e1e227c10 */ /* 0x000fc4000ffde0ff */
[----:B------:R-:W-:Y:S02]  /*44d0*/  IADD3.X R29, R37, UR23, RZ, P5, !PT ;  /* 0x00000017251d7c10 */ /* 0x000fe4000affe4ff */
[C---:B------:R-:W-:Y:S02]  /*44e0*/  ISETP.GT.AND P5, PT, R22.reuse, RZ, P2 ;  /* 0x000000ff1600720c */ /* 0x040fe400017a4270 */
[----:B------:R-:W-:Y:S01]  /*44f0*/  IADD3.X R35, R31, UR13, RZ, P6, !PT ;  /* 0x0000000d1f237c10 */ /* 0x000fe2000b7fe4ff */
[----:B------:R2:W-:Y:S01]  /*4500*/  @P1 STG.E desc[UR18][R28.64], R83 ;  /* 0x000000531c001986 */ /* 0x0005e2000c101912 */
[----:B------:R-:W-:Y:S02]  /*4510*/  ISETP.GT.AND P0, PT, R22, 0x8, P0 ;  /* 0x000000081600780c */ /* 0x000fe40000704270 */
[----:B------:R-:W-:Y:S01]  /*4520*/  IADD3 R36, P1, R32, UR14, RZ ;  /* 0x0000000e20247c10 */ /* 0x000fe2000ff3e0ff */
[----:B------:R-:W-:Y:S01]  /*4530*/  @P4 STG.E desc[UR18][R34.64], R81 ;  /* 0x0000005122004986 */ /* 0x000fe2000c101912 */
[----:B-1----:R-:W-:-:S02]  /*4540*/  IADD3 R26, P4, R30, UR21, RZ ;  /* 0x000000151e1a7c10 */ /* 0x002fc4000ff9e0ff */
[----:B------:R-:W-:Y:S02]  /*4550*/  IADD3.X R37, R33, UR13, RZ, P1, !PT ;  /* 0x0000000d21257c10 */ /* 0x000fe40008ffe4ff */
[----:B------:R-:W-:Y:S02]  /*4560*/  ISETP.GT.AND P1, PT, R24, 0x28, PT ;  /* 0x000000281800780c */ /* 0x000fe40003f24270 */
[C---:B------:R-:W-:Y:S01]  /*4570*/  ISETP.GT.AND P2, PT, R22.reuse, 0x8, P2 ;  /* 0x000000081600780c */ /* 0x040fe20001744270 */
[----:B------:R-:W-:Y:S01]  /*4580*/  @P5 STG.E desc[UR18][R36.64], R77 ;  /* 0x0000004d24005986 */ /* 0x000fe2000c101912 */
[----:B------:R-:W-:Y:S02]  /*4590*/  IADD3.X R27, R31, UR23, RZ, P4, !PT ;  /* 0x000000171f1b7c10 */ /* 0x000fe4000a7fe4ff */
[----:B------:R-:W-:Y:S02]  /*45a0*/  ISETP.GT.AND P4, PT, R22, RZ, P1 ;  /* 0x000000ff1600720c */ /* 0x000fe40000f84270 */
[----:B--2---:R-:W-:Y:S01]  /*45b0*/  IADD3 R28, P5, R32, UR21, RZ ;  /* 0x00000015201c7c10 */ /* 0x004fe2000ffbe0ff */
[----:B------:R1:W-:Y:S01]  /*45c0*/  @P0 STG.E desc[UR18][R26.64], R75 ;  /* 0x0000004b1a000986 */ /* 0x0003e2000c101912 */
[----:B------:R-:W-:-:S02]  /*45d0*/  ISETP.GT.AND P0, PT, R24, 0x29, PT ;  /* 0x000000291800780c */ /* 0x000fc40003f04270 */
[----:B------:R-:W-:Y:S02]  /*45e0*/  IADD3 R30, P6, R34, UR14, RZ ;  /* 0x0000000e221e7c10 */ /* 0x000fe4000ffde0ff */
        /* <DEDUP_REMOVED lines=9> */
[----:B------:R-:W-:Y:S02]  /*4680*/  ISETP.GT.AND P0, PT, R22, 0x8, P0 ;  /* 0x000000081600780c */ /* 0x000fe40000704270 */
[----:B------:R-:W-:Y:S01]  /*4690*/  IADD3.X R27, R35, UR23, RZ, P4, !PT ;  /* 0x00000017231b7c10 */ /* 0x000fe2000a7fe4ff */
[----:B------:R-:W-:Y:S01]  /*46a0*/  @P5 STG.E desc[UR18][R32.64], R69 ;  /* 0x0000004520005986 */ /* 0x000fe2000c101912 */
[----:B------:R-:W-:Y:S02]  /*46b0*/  ISETP.GT.AND P2, PT, R24, 0x30, PT ;  /* 0x000000301800780c */ /* 0x000fe40003f44270 */
[----:B--2---:R-:W-:Y:S01]  /*46c0*/  IADD3 R28, P5, R36, UR21, RZ ;  /* 0x00000015241c7c10 */ /* 0x004fe2000ffbe0ff */
[----:B------:R1:W-:Y:S01]  /*46d0*/  @P1 STG.E desc[UR18][R26.64], R67 ;  /* 0x000000431a001986 */ /* 0x0003e2000c101912 */
[----:B------:R-:W-:-:S02]  /*46e0*/  ISETP.GT.AND P4, PT, R22, RZ, P2 ;  /* 0x000000ff1600720c */ /* 0x000fc40001784270 */
[----:B------:R-:W-:Y:S02]  /*46f0*/  ISETP.GT.AND P1, PT, R24, 0x31, PT ;  /* 0x000000311800780c */ /* 0x000fe40003f24270 */
[----:B------:R-:W-:Y:S02]  /*4700*/  IADD3.X R29, R37, UR23, RZ, P5, !PT ;  /* 0x00000017251d7c10 */ /* 0x000fe4000affe4ff */
[----:B------:R-:W-:Y:S02]  /*4710*/  IADD3 R34, P6, R30, UR14, RZ ;  /* 0x0000000e1e227c10 */ /* 0x000fe4000ffde0ff */
[C---:B------:R-:W-:Y:S01]  /*4720*/  ISETP.GT.AND P5, PT, R22.reuse, RZ, P1 ;  /* 0x000000ff1600720c */ /* 0x040fe20000fa4270 */
[----:B------:R2:W-:Y:S01]  /*4730*/  @P0 STG.E desc[UR18][R28.64], R65 ;  /* 0x000000411c000986 */ /* 0x0005e2000c101912 */
[----:B------:R-:W-:Y:S02]  /*4740*/  IADD3.X R35, R31, UR13, RZ, P6, !PT ;  /* 0x0000000d1f237c10 */ /* 0x000fe4000b7fe4ff */
[----:B------:R-:W-:-:S02]  /*4750*/  ISETP.GT.AND P2, PT, R22, 0x8, P2 ;  /* 0x000000081600780c */ /* 0x000fc40001744270 */
[----:B------:R-:W-:Y:S01]  /*4760*/  IADD3 R36, P0, R32, UR14, RZ ;  /* 0x0000000e20247c10 */ /* 0x000fe2000ff1e0ff */
[----:B------:R-:W-:Y:S01]  /*4770*/  @P4 STG.E desc[UR18][R34.64], R63 ;  /* 0x0000003f22004986 */ /* 0x000fe2000c101912 */
[----:B-1----:R-:W-:Y:S02]  /*4780*/  IADD3 R26, P6, R30, UR21, RZ ;  /* 0x000000151e1a7c10 */ /* 0x002fe4000ffde0ff */
[----:B------:R-:W-:Y:S02]  /*4790*/  IADD3.X R37, R33, UR13, RZ, P0, !PT ;  /* 0x0000000d21257c10 */ /* 0x000fe400087fe4ff */
[----:B------:R-:W-:Y:S02]  /*47a0*/  ISETP.GT.AND P4, PT, R24, 0x38, PT ;  /* 0x000000381800780c */ /* 0x000fe40003f84270 */
[----:B------:R-:W-:Y:S01]  /*47b0*/  IADD3.X R27, R31, UR23, RZ, P6, !PT ;  /* 0x000000171f1b7c10 */ /* 0x000fe2000b7fe4ff */
[----:B------:R-:W-:Y:S01]  /*47c0*/  @P5 STG.E desc[UR18][R36.64], R61 ;  /* 0x0000003d24005986 */ /* 0x000fe2000c101912 */
[----:B------:R-:W-:-:S02]  /*47d0*/  ISETP.GT.AND P1, PT, R22, 0x8, P1 ;  /* 0x000000081600780c */ /* 0x000fc40000f24270 */
[----:B------:R-:W-:Y:S01]  /*47e0*/  ISETP.GT.AND P5, PT, R22, RZ, P4 ;  /* 0x000000ff1600720c */ /* 0x000fe200027a4270 */
[----:B------:R1:W-:Y:S01]  /*47f0*/  @P2 STG.E desc[UR18][R26.64], R59 ;  /* 0x0000003b1a002986 */ /* 0x0003e2000c101912 */
[----:B------:R-:W-:Y:S02]  /*4800*/  ISETP.GT.AND P0, PT, R24, 0x39, PT ;  /* 0x000000391800780c */ /* 0x000fe40003f04270 */
[----:B------:R-:W-:Y:S02]  /*4810*/  IADD3 R24, P6, R32, UR21, RZ ;  /* 0x0000001520187c10 */ /* 0x000fe4000ffde0ff */
[----:B--2---:R-:W-:Y:S02]  /*4820*/  IADD3 R28, P2, R34, UR14, RZ ;  /* 0x0000000e221c7c10 */ /* 0x004fe4000ff5e0ff */
[----:B------:R-:W-:Y:S02]  /*4830*/  IADD3.X R25, R33, UR23, RZ, P6, !PT ;  /* 0x0000001721197c10 */ /* 0x000fe4000b7fe4ff */
[----:B------:R-:W-:-:S02]  /*4840*/  IADD3.X R29, R35, UR13, RZ, P2, !PT ;  /* 0x0000000d231d7c10 */ /* 0x000fc400097fe4ff */
[C---:B------:R-:W-:Y:S01]  /*4850*/  ISETP.GT.AND P2, PT, R22.reuse, RZ, P0 ;  /* 0x000000ff1600720c */ /* 0x040fe20000744270 */
[----:B------:R2:W-:Y:S01]  /*4860*/  @P1 STG.E desc[UR18][R24.64], R57 ;  /* 0x0000003918001986 */ /* 0x0005e2000c101912 */
[C---:B------:R-:W-:Y:S02]  /*4870*/  ISETP.GT.AND P4, PT, R22.reuse, 0x8, P4 ;  /* 0x000000081600780c */ /* 0x040fe40002784270 */
[----:B------:R-:W-:Y:S01]  /*4880*/  ISETP.GT.AND P0, PT, R22, 0x8, P0 ;  /* 0x000000081600780c */ /* 0x000fe20000704270 */
[----:B------:R2:W-:Y:S01]  /*4890*/  @P5 STG.E desc[UR18][R28.64], R39 ;  /* 0x000000271c005986 */ /* 0x0005e2000c101912 */
[----:B------:R-:W-:Y:S02]  /*48a0*/  IADD3 R22, P1, R36, UR14, RZ ;  /* 0x0000000e24167c10 */ /* 0x000fe4000ff3e0ff */
[----:B-1----:R-:W-:Y:S02]  /*48b0*/  IADD3 R26, P5, R34, UR21, RZ ;  /* 0x00000015221a7c10 */ /* 0x002fe4000ffbe0ff */
[----:B------:R-:W-:-:S02]  /*48c0*/  IADD3 R30, P6, R36, UR21, RZ ;  /* 0x00000015241e7c10 */ /* 0x000fc4000ffde0ff */
[----:B------:R-:W-:Y:S02]  /*48d0*/  IADD3.X R23, R37, UR13, RZ, P1, !PT ;  /* 0x0000000d25177c10 */ /* 0x000fe40008ffe4ff */
[----:B------:R-:W-:Y:S02]  /*48e0*/  IADD3.X R27, R35, UR23, RZ, P5, !PT ;  /* 0x00000017231b7c10 */ /* 0x000fe4000affe4ff */
[----:B------:R-:W-:Y:S01]  /*48f0*/  IADD3.X R31, R37, UR23, RZ, P6, !PT ;  /* 0x00000017251f7c10 */ /* 0x000fe2000b7fe4ff */
[----:B------:R2:W-:Y:S04]  /*4900*/  @P2 STG.E desc[UR18][R22.64], R21 ;  /* 0x0000001516002986 */ /* 0x0005e8000c101912 */
[----:B------:R2:W-:Y:S04]  /*4910*/  @P4 STG.E desc[UR18][R26.64], R19 ;  /* 0x000000131a004986 */ /* 0x0005e8000c101912 */
[----:B------:R2:W-:Y:S02]  /*4920*/  @P0 STG.E desc[UR18][R30.64], R17 ;  /* 0x000000111e000986 */ /* 0x0005e4000c101912 */
.L_x_88:
[----:B------:R-:W-:Y:S05]  /*4930*/  BSYNC B0 ;  /* 0x0000000000007941 */ /* 0x000fea0003800000 */
.L_x_24:
[----:B------:R-:W-:Y:S01]  /*4940*/  IADD3 R4, P0, R4, UR32, RZ ;  /* 0x0000002004047c10 */ /* 0x000fe2000ff1e0ff */
[----:B------:R-:W-:Y:S01]  /*4950*/  ULDC.64 UR4, c[0x0][0x750] ;  /* 0x0001d40000047ab9 */ /* 0x000fe20000000a00 */
[----:B0-2---:R-:W-:Y:S01]  /*4960*/  PRMT R17, RZ, 0x7610, R17 ;  /* 0x00007610ff117816 */ /* 0x005fe20000000011 */
[----:B------:R-:W-:Y:S01]  /*4970*/  IMAD.MOV.U32 R22, RZ, RZ, -0x1 ;  /* 0xffffffffff167424 */ /* 0x000fe200078e00ff */
[----:B------:R-:W-:Y:S01]  /*4980*/  IADD3.X R5, R5, UR6, RZ, P0, !PT ;  /* 0x0000000605057c10 */ /* 0x000fe200087fe4ff */
[----:B------:R-:W-:Y:S01]  /*4990*/  IMAD.MOV.U32 R56, RZ, RZ, -0x1 ;  /* 0xffffffffff387424 */ /* 0x000fe200078e00ff */
[----:B------:R-:W-:-:S04]  /*49a0*/  ISETP.GE.U32.AND P0, PT, R4, UR4, PT ;  /* 0x0000000404007c0c */ /* 0x000fc8000bf06070 */
[----:B------:R-:W-:-:S13]  /*49b0*/  ISETP.GE.U32.AND.EX P0, PT, R5, UR5, PT, P0 ;  /* 0x0000000505007c0c */ /* 0x000fda000bf06100 */
[----:B------:R-:W-:Y:S05]  /*49c0*/  @P0 BRA `(.L_x_89) ;  /* 0x00000004004c0947 */ /* 0x000fea0003800000 */
[----:B-1----:R-:W0:Y:S01]  /*49d0*/  LDC.64 R26, c[0x0][0x728] ;  /* 0x0001ca00ff1a7b82 */ /* 0x002e220000000a00 */
[----:B------:R-:W1:Y:S01]  /*49e0*/  S2R R29, SR_CTAID.X ;  /* 0x00000000001d7919 */ /* 0x000e620000002500 */
[----:B------:R-:W-:Y:S02]  /*49f0*/  IMAD.MOV.U32 R24, RZ, RZ, R4 ;  /* 0x000000ffff187224 */ /* 0x000fe400078e0004 */
[----:B------:R-:W-:Y:S01]  /*4a00*/  IMAD.MOV.U32 R25, RZ, RZ, R5 ;  /* 0x000000ffff197224 */ /* 0x000fe200078e0005 */
[----:B----4-:R-:W2:Y:S03]  /*4a10*/  S2R R32, SR_CTAID.Y ;  /* 0x0000000000207919 */ /* 0x010ea60000002600 */
[----:B------:R-:W4:Y:S08]  /*4a20*/  LDC R28, c[0x0][0x730] ;  /* 0x0001cc00ff1c7b82 */ /* 0x000f300000000800 */
[----:B---3--:R-:W3:Y:S01]  /*4a30*/  LDC.64 R30, c[0x0][0x720] ;  /* 0x0001c800ff1e7b82 */ /* 0x008ee20000000a00 */
[----:B0-----:R-:W-:-:S04]  /*4a40*/  ISETP.NE.U32.AND P0, PT, R26, RZ, PT ;  /* 0x000000ff1a00720c */ /* 0x001fc80003f05070 */
[----:B------:R-:W-:-:S13]  /*4a50*/  ISETP.NE.AND.EX P0, PT, R27, RZ, PT, P0 ;  /* 0x000000ff1b00720c */ /* 0x000fda0003f05300 */
[----:B-1234-:R-:W-:Y:S05]  /*4a60*/  @!P0 BRA `(.L_x_90) ;  /* 0x0000000000288947 */ /* 0x01efea0003800000 */
        /* <DEDUP_REMOVED lines=10> */
.L_x_90:
[-CC-:B------:R-:W-:Y:S01]  /*4b10*/  SHF.R.U64 R56, R24, R28.reuse, R25.reuse ;  /* 0x0000001c18387219 */ /* 0x180fe20000001219 */
[----:B------:R-:W0:Y:S01]  /*4b20*/  LDC.64 R38, c[0x0][0x740] ;  /* 0x0001d000ff267b82 */ /* 0x000e220000000a00 */
[----:B------:R-:W-:Y:S01]  /*4b30*/  SHF.R.U32.HI R17, RZ, R28, R25 ;  /* 0x0000001cff117219 */ /* 0x000fe20000011619 */
[----:B------:R-:W-:Y:S01]  /*4b40*/  ULDC UR4, c[0x0][0x150] ;  /* 0x0000540000047ab9 */ /* 0x000fe20000000800 */
[----:B------:R-:W-:Y:S02]  /*4b50*/  IADD3 R19, P0, RZ, -R56, RZ ;  /* 0x80000038ff137210 */ /* 0x000fe40007f1e0ff */
[----:B------:R-:W-:-:S03]  /*4b60*/  I2FP.F32.U32 R23, R29 ;  /* 0x0000001d00177245 */ /* 0x000fc60000201000 */
[----:B------:R-:W1:Y:S01]  /*4b70*/  LDC R24, c[0x0][0x718] ;  /* 0x0001c600ff187b82 */ /* 0x000e620000000800 */
[----:B------:R-:W-:Y:S02]  /*4b80*/  IMAD.X R17, RZ, RZ, ~R17, P0 ;  /* 0x000000ffff117224 */ /* 0x000fe400000e0e11 */
[----:B------:R-:W-:Y:S01]  /*4b90*/  FMUL R23, R23, UR4 ;  /* 0x0000000417177c20 */ /* 0x000fe20008400000 */
[----:B------:R-:W-:Y:S01]  /*4ba0*/  IMAD.WIDE.U32 R20, R19, R30, R4 ;  /* 0x0000001e13147225 */ /* 0x000fe200078e0004 */
[----:B------:R-:W-:-:S03]  /*4bb0*/  ULDC UR4, c[0x0][0x154] ;  /* 0x0000550000047ab9 */ /* 0x000fc60000000800 */
[----:B------:R-:W-:Y:S01]  /*4bc0*/  IMAD R22, R17, R30, RZ ;  /* 0x0000001e11167224 */ /* 0x000fe200078e02ff */
[----:B------:R-:W2:Y:S01]  /*4bd0*/  LDC R34, c[0x0][0x708] ;  /* 0x0001c200ff227b82 */ /* 0x000ea20000000800 */
[----:B------:R-:W3:Y:S02]  /*4be0*/  F2I.U32.TRUNC.NTZ R23, R23 ;  /* 0x0000001700177305 */ /* 0x000ee4000020f000 */
[----:B------:R-:W-:Y:S01]  /*4bf0*/  IMAD R17, R19, R31, R22 ;  /* 0x0000001f13117224 */ /* 0x000fe200078e0216 */
[----:B------:R-:W-:-:S03]  /*4c00*/  I2FP.F32.U32 R19, R32 ;  /* 0x0000002000137245 */ /* 0x000fc60000201000 */
[----:B------:R-:W-:Y:S01]  /*4c10*/  IMAD.IADD R17, R21, 0x1, R17 ;  /* 0x0000000115117824 */ /* 0x000fe200078e0211 */
[----:B------:R-:W4:Y:S01]  /*4c20*/  LDC R36, c[0x0][0x758] ;  /* 0x0001d600ff247b82 */ /* 0x000f220000000800 */
[----:B0-----:R-:W-:Y:S01]  /*4c30*/  ISETP.NE.U32.AND P0, PT, R38, RZ, PT ;  /* 0x000000ff2600720c */ /* 0x001fe20003f05070 */
[----:B------:R-:W-:-:S03]  /*4c40*/  FMUL R19, R19, UR4 ;  /* 0x0000000413137c20 */ /* 0x000fc60008400000 */
[----:B------:R-:W-:Y:S01]  /*4c50*/  ISETP.NE.AND.EX P0, PT, R39, RZ, PT, P0 ;  /* 0x000000ff2700720c */ /* 0x000fe20003f05300 */
[----:B------:R0:W0:Y:S02]  /*4c60*/  F2I.U32.TRUNC.NTZ R27, R19 ;  /* 0x00000013001b7305 */ /* 0x000024000020f000 */
[----:B------:R-:W0:Y:S01]  /*4c70*/  LDC R22, c[0x0][0x144] ;  /* 0x00005100ff167b82 */ /* 0x000e220000000800 */
[-C--:B-1----:R-:W-:Y:S01]  /*4c80*/  SHF.R.U64 R26, R20, R24.reuse, R17 ;  /* 0x00000018141a7219 */ /* 0x082fe20000001211 */
[----:B---3--:R-:W-:Y:S01]  /*4c90*/  IMAD.MOV R23, RZ, RZ, -R23 ;  /* 0x000000ffff177224 */ /* 0x008fe200078e0a17 */
[----:B------:R-:W-:-:S05]  /*4ca0*/  SHF.R.U32.HI R17, RZ, R24, R17 ;  /* 0x00000018ff117219 */ /* 0x000fca0000011611 */
[----:B------:R-:W1:Y:S01]  /*4cb0*/  LDC R31, c[0x0][0x148] ;  /* 0x00005200ff1f7b82 */ /* 0x000e620000000800 */
[-CC-:B--2---:R-:W-:Y:S02]  /*4cc0*/  SHF.R.U64 R28, R26, R34.reuse, R17.reuse ;  /* 0x000000221a1c7219 */ /* 0x184fe40000001211 */
[----:B------:R-:W-:-:S05]  /*4cd0*/  SHF.R.U32.HI R17, RZ, R34, R17 ;  /* 0x00000022ff117219 */ /* 0x000fca0000011611 */
[----:B------:R-:W2:Y:S01]  /*4ce0*/  LDC R33, c[0x0][0x700] ;  /* 0x0001c000ff217b82 */ /* 0x000ea20000000800 */
[-CC-:B----4-:R-:W-:Y:S02]  /*4cf0*/  SHF.R.U64 R30, R28, R36.reuse, R17.reuse ;  /* 0x000000241c1e7219 */ /* 0x190fe40000001211 */
[----:B------:R-:W-:-:S03]  /*4d00*/  SHF.R.U32.HI R21, RZ, R36, R17 ;  /* 0x00000024ff157219 */ /* 0x000fc60000011611 */
[----:B------:R-:W-:Y:S02]  /*4d10*/  IMAD.MOV.U32 R20, RZ, RZ, R30 ;  /* 0x000000ffff147224 */ /* 0x000fe400078e001e */
[----:B------:R-:W3:Y:S01]  /*4d20*/  LDC R35, c[0x0][0x748] ;  /* 0x0001d200ff237b82 */ /* 0x000ee20000000800 */
[----:B0-----:R-:W-:-:S07]  /*4d30*/  IMAD R29, R22, R23, R29 ;  /* 0x00000017161d7224 */ /* 0x001fce00078e021d */
[----:B------:R-:W0:Y:S08]  /*4d40*/  LDC R37, c[0x0][0x738] ;  /* 0x0001ce00ff257b82 */ /* 0x000e300000000800 */
[----:B------:R-:W4:Y:S01]  /*4d50*/  LDC R40, c[0x0][0x710] ;  /* 0x0001c400ff287b82 */ /* 0x000f220000000800 */
[----:B-1----:R-:W-:Y:S05]  /*4d60*/  @!P0 BRA `(.L_x_91) ;  /* 0x0000000000288947 */ /* 0x002fea0003800000 */
        /* <DEDUP_REMOVED lines=10> */
.L_x_91:
[----:B---3--:R-:W-:Y:S01]  /*4e10*/  SHF.R.U64 R17, R20, R35, R21 ;  /* 0x0000002314117219 */ /* 0x008fe20000001215 */
[----:B--2---:R-:W-:Y:S01]  /*4e20*/  VIADD R21, R33, 0xffffffff ;  /* 0xffffffff21157836 */ /* 0x004fe20000000000 */
[----:B------:R-:W-:Y:S01]  /*4e30*/  LOP3.LUT R20, R28, R13, RZ, 0xc0, !PT ;  /* 0x0000000d1c147212 */ /* 0x000fe200078ec0ff */
[----:B------:R-:W-:Y:S02]  /*4e40*/  IMAD.MOV R27, RZ, RZ, -R27 ;  /* 0x000000ffff1b7224 */ /* 0x000fe400078e0a1b */
[----:B------:R-:W-:Y:S01]  /*4e50*/  IMAD.MOV R19, RZ, RZ, -R17 ;  /* 0x000000ffff137224 */ /* 0x000fe200078e0a11 */
[----:B------:R-:W-:Y:S01]  /*4e60*/  LOP3.LUT R26, R26, R21, RZ, 0xc0, !PT ;  /* 0x000000151a1a7212 */ /* 0x000fe200078ec0ff */
[----:B------:R-:W-:Y:S02]  /*4e70*/  IMAD R20, R3, R17, R20 ;  /* 0x0000001103147224 */ /* 0x000fe400078e0214 */
[----:B------:R-:W-:Y:S02]  /*4e80*/  @P3 IMAD R29, R31, R27, R32 ;  /* 0x0000001b1f1d3224 */ /* 0x000fe400078e0220 */
[----:B0-----:R-:W-:-:S02]  /*4e90*/  IMAD R17, R19, R37, R30 ;  /* 0x0000002513117224 */ /* 0x001fc400078e021e */
[----:B----4-:R-:W-:Y:S02]  /*4ea0*/  IMAD R20, R20, R40, R29 ;  /* 0x0000002814147224 */ /* 0x010fe400078e021d */
[----:B------:R-:W-:Y:S02]  /*4eb0*/  IMAD R19, R17, R33, R26 ;  /* 0x0000002111137224 */ /* 0x000fe400078e021a */
[----:B------:R-:W-:-:S03]  /*4ec0*/  IMAD.MOV.U32 R21, RZ, RZ, 0x1 ;  /* 0x00000001ff157424 */ /* 0x000fc600078e00ff */
[----:B------:R-:W-:Y:S02]  /*4ed0*/  SEL R22, R19, R20, !P3 ;  /* 0x0000001413167207 */ /* 0x000fe40005800000 */
[----:B------:R-:W-:Y:S02]  /*4ee0*/  PRMT R17, R21, 0x7610, R17 ;  /* 0x0000761015117816 */ /* 0x000fe40000000011 */
[----:B------:R-:W-:-:S07]  /*4ef0*/  SEL R20, R20, R19, !P3 ;  /* 0x0000001314147207 */ /* 0x000fce0005800000 */
.L_x_89:
[----:B------:R-:W-:-:S13]  /*4f00*/  LOP3.LUT P0, RZ, R17, 0xff, RZ, 0xc0, !PT ;  /* 0x000000ff11ff7812 */ /* 0x000fda000780c0ff */
[----:B------:R-:W-:Y:S05]  /*4f10*/  @P0 BRA `(.L_x_92) ;  /* 0xffffffc400840947 */ /* 0x000fea000383ffff */
[----:B------:R-:W-:Y:S05]  /*4f20*/  EXIT ;  /* 0x000000000000794d */ /* 0x000fea0003800000 */
.L_x_4:
        /* <DEDUP_REMOVED lines=26> */
.L_x_94:
[--C-:B------:R-:W-:Y:S01]  /*50d0*/  SHF.R.U64 R16, R14, R18, R15.reuse ;  /* 0x000000120e107219 */ /* 0x100fe2000000120f */
[----:B------:R-:W0:Y:S01]  /*50e0*/  LDC R22, c[0x0][0x718] ;  /* 0x0001c600ff167b82 */ /* 0x000e220000000800 */
[----:B------:R-:W-:Y:S01]  /*50f0*/  I2FP.F32.U32 R10, R8 ;  /* 0x00000008000a7245 */ /* 0x000fe20000201000 */
[----:B------:R-:W-:Y:S01]  /*5100*/  ULDC UR4, c[0x0][0x150] ;  /* 0x0000540000047ab9 */ /* 0x000fe20000000800 */
[----:B------:R-:W-:Y:S02]  /*5110*/  SHF.R.U32.HI R9, RZ, R18, R15 ;  /* 0x00000012ff097219 */ /* 0x000fe4000001160f */
[----:B------:R-:W-:Y:S01]  /*5120*/  IADD3 R13, P0, RZ, -R16, RZ ;  /* 0x80000010ff0d7210 */ /* 0x000fe20007f1e0ff */
[----:B------:R-:W-:Y:S01]  /*5130*/  FMUL R15, R10, UR4 ;  /* 0x000000040a0f7c20 */ /* 0x000fe20008400000 */
[----:B------:R-:W-:Y:S01]  /*5140*/  ULDC UR4, c[0x0][0x154] ;  /* 0x0000550000047ab9 */ /* 0x000fe20000000800 */
[----:B------:R-:W1:Y:S02]  /*5150*/  LDC.64 R24, c[0x0][0x740] ;  /* 0x0001d000ff187b82 */ /* 0x000e640000000a00 */
[----:B------:R-:W-:-:S02]  /*5160*/  IMAD.X R9, RZ, RZ, ~R9, P0 ;  /* 0x000000ffff097224 */ /* 0x000fc400000e0e09 */
[----:B------:R-:W2:Y:S01]  /*5170*/  F2I.U32.TRUNC.NTZ R15, R15 ;  /* 0x0000000f000f7305 */ /* 0x000ea2000020f000 */
[----:B------:R-:W-:-:S03]  /*5180*/  IMAD.WIDE.U32 R10, R13, R20, R4 ;  /* 0x000000140d0a7225 */ /* 0x000fc600078e0004 */
[----:B------:R-:W3:Y:S01]  /*5190*/  LDC R17, c[0x0][0x144] ;  /* 0x00005100ff117b82 */ /* 0x000ee20000000800 */
[----:B------:R-:W-:-:S04]  /*51a0*/  IMAD R12, R9, R20, RZ ;  /* 0x00000014090c7224 */ /* 0x000fc800078e02ff */
[----:B------:R-:W-:Y:S02]  /*51b0*/  IMAD R9, R13, R21, R12 ;  /* 0x000000150d097224 */ /* 0x000fe400078e020c */
[----:B------:R-:W-:Y:S01]  /*51c0*/  IMAD.MOV.U32 R12, RZ, RZ, -0x1 ;  /* 0xffffffffff0c7424 */ /* 0x000fe200078e00ff */
[----:B------:R-:W4:Y:S01]  /*51d0*/  LDC R18, c[0x0][0x708] ;  /* 0x0001c200ff127b82 */ /* 0x000f220000000800 */
[----:B------:R-:W-:Y:S01]  /*51e0*/  IMAD.IADD R9, R11, 0x1, R9 ;  /* 0x000000010b097824 */ /* 0x000fe200078e0209 */
[----:B------:R-:W-:-:S04]  /*51f0*/  I2FP.F32.U32 R11, R7 ;  /* 0x00000007000b7245 */ /* 0x000fc80000201000 */
[-C--:B0-----:R-:W-:Y:S01]  /*5200*/  SHF.R.U64 R14, R10, R22.reuse, R9 ;  /* 0x000000160a0e7219 */ /* 0x081fe20000001209 */
[----:B--2---:R-:W-:Y:S01]  /*5210*/  IMAD.MOV R10, RZ, RZ, -R15 ;  /* 0x000000ffff0a7224 */ /* 0x004fe200078e0a0f */
[----:B------:R-:W0:Y:S01]  /*5220*/  LDC R13, c[0x0][0x758] ;  /* 0x0001d600ff0d7b82 */ /* 0x000e220000000800 */
[----:B-1----:R-:W-:Y:S01]  /*5230*/  ISETP.NE.U32.AND P0, PT, R24, RZ, PT ;  /* 0x000000ff1800720c */ /* 0x002fe20003f05070 */
[----:B------:R-:W-:Y:S01]  /*5240*/  FMUL R11, R11, UR4 ;  /* 0x000000040b0b7c20 */ /* 0x000fe20008400000 */
[----:B------:R-:W-:Y:S02]  /*5250*/  SHF.R.U32.HI R9, RZ, R22, R9 ;  /* 0x00000016ff097219 */ /* 0x000fe40000011609 */
[----:B------:R-:W-:-:S03]  /*5260*/  ISETP.NE.AND.EX P0, PT, R25, RZ, PT, P0 ;  /* 0x000000ff1900720c */ /* 0x000fc60003f05300 */
[----:B------:R-:W1:Y:S01]  /*5270*/  LDC R20, c[0x0][0x148] ;  /* 0x00005200ff147b82 */ /* 0x000e620000000800 */
[----:B---3--:R-:W-:Y:S02]  /*5280*/  IMAD R23, R17, R10, R8 ;  /* 0x0000000a11177224 */ /* 0x008fe400078e0208 */
[----:B------:R-:W-:-:S05]  /*5290*/  IMAD.MOV.U32 R10, RZ, RZ, 0x1 ;  /* 0x00000001ff0a7424 */ /* 0x000fca00078e00ff */
[----:B------:R-:W2:Y:S01]  /*52a0*/  LDC R21, c[0x0][0x700] ;  /* 0x0001c000ff157b82 */ /* 0x000ea20000000800 */
[-CC-:B----4-:R-:W-:Y:S02]  /*52b0*/  SHF.R.U64 R17, R14, R18.reuse, R9.reuse ;  /* 0x000000120e117219 */ /* 0x190fe40000001209 */
[----:B------:R-:W-:Y:S02]  /*52c0*/  SHF.R.U32.HI R8, RZ, R18, R9 ;  /* 0x00000012ff087219 */ /* 0x000fe40000011609 */
[----:B------:R3:W4:Y:S03]  /*52d0*/  F2I.U32.TRUNC.NTZ R18, R11 ;  /* 0x0000000b00127305 */ /* 0x000726000020f000 */
[----:B------:R-:W1:Y:S01]  /*52e0*/  LDC R26, c[0x0][0x748] ;  /* 0x0001d200ff1a7b82 */ /* 0x000e620000000800 */
[-C--:B0-----:R-:W-:Y:S02]  /*52f0*/  SHF.R.U64 R19, R17, R13.reuse, R8 ;  /* 0x0000000d11137219 */ /* 0x081fe40000001208 */
[----:B------:R-:W-:-:S02]  /*5300*/  SHF.L.U32 R12, R12, R13, RZ ;  /* 0x0000000d0c0c7219 */ /* 0x000fc400000006ff */
[-C--:B------:R-:W-:Y:S01]  /*5310*/  SHF.R.U32.HI R9, RZ, R13.reuse, R8 ;  /* 0x0000000dff097219 */ /* 0x080fe20000011608 */
[----:B------:R-:W-:Y:S01]  /*5320*/  IMAD.MOV.U32 R8, RZ, RZ, R19 ;  /* 0x000000ffff087224 */ /* 0x000fe200078e0013 */
[----:B------:R-:W-:Y:S01]  /*5330*/  SHF.L.U32 R22, R10, R13, RZ ;  /* 0x0000000d0a167219 */ /* 0x000fe200000006ff */
[----:B------:R-:W0:Y:S01]  /*5340*/  LDC R27, c[0x0][0x738] ;  /* 0x0001ce00ff1b7b82 */ /* 0x000e220000000800 */
[----:B------:R-:W-:-:S07]  /*5350*/  LOP3.LUT R28, RZ, R12, RZ, 0x33, !PT ;  /* 0x0000000cff1c7212 */ /* 0x000fce00078e33ff */
[----:B------:R-:W0:Y:S01]  /*5360*/  LDC R29, c[0x0][0x710] ;  /* 0x0001c400ff1d7b82 */ /* 0x000e220000000800 */
[----:B---34-:R-:W-:Y:S05]  /*5370*/  @!P0 BRA `(.L_x_95) ;  /* 0x0000000000288947 */ /* 0x018fea0003800000 */
[----:B------:R-:W3:Y:S02]  /*5380*/  LDC R8, c[0x0][0x74c] ;  /* 0x0001d300ff087b82 */ /* 0x000ee40000000800 */
[----:B---3--:R-:W-:-:S05]  /*5390*/  IADD3 R13, P0, R19, R8, RZ ;  /* 0x00000008130d7210 */ /* 0x008fca0007f1e0ff */
        /* <DEDUP_REMOVED lines=8> */
.L_x_95:
[----:B-1----:R-:W-:Y:S01]  /*5420*/  SHF.R.U64 R9, R8, R26, R9 ;  /* 0x0000001a08097219 */ /* 0x002fe20000001209 */
        /* <DEDUP_REMOVED lines=10> */
[----:B------:R-:W-:Y:S02]  /*54d0*/  IMAD.MOV.U32 R10, RZ, RZ, 0x1 ;  /* 0x00000001ff0a7424 */ /* 0x000fe400078e00ff */
[----:B------:R-:W-:Y:S01]  /*54e0*/  IMAD.MOV.U32 R13, RZ, RZ, R16 ;  /* 0x000000ffff0d7224 */ /* 0x000fe200078e0010 */
[----:B------:R-:W-:Y:S02]  /*54f0*/  SEL R18, R8, R17, !P3 ;  /* 0x0000001108127207 */ /* 0x000fe40005800000 */
[----:B------:R-:W-:-:S07]  /*5500*/  SEL R17, R17, R8, !P3 ;  /* 0x0000000811117207 */ /* 0x000fce0005800000 */
.L_x_93:
[----:B------:R-:W-:-:S08]  /*5510*/  NOP ;  /* 0x0000000000007918 */ /* 0x000fd00000000000 */
[----:B------:R-:W0:-:S00]  /*5520*/  USETMAXREG.DEALLOC.CTAPOOL 0x28 ;  /* 0x00000028000079c8 */ /* 0x000e0000080e0500 */
[----:B0-----:R-:W-:-:S13]  /*5530*/  ISETP.NE.AND P0, PT, R6, RZ, PT ;  /* 0x000000ff0600720c */ /* 0x001fda0003f05270 */
[----:B------:R-:W-:Y:S05]  /*5540*/  @P0 EXIT ;  /* 0x000000000000094d */ /* 0x000fea0003800000 */
[----:B------:R-:W-:Y:S01]  /*5550*/  LOP3.LUT P0, RZ, R10, 0xff, RZ, 0xc0, !PT ;  /* 0x000000ff0aff7812 */ /* 0x000fe2000780c0ff */
[----:B------:R-:W-:Y:S02]  /*5560*/  IMAD.MOV.U32 R10, RZ, RZ, 0x1 ;  /* 0x00000001ff0a7424 */ /* 0x000fe400078e00ff */
[----:B------:R-:W-:-:S10]  /*5570*/  IMAD.MOV.U32 R11, RZ, RZ, RZ ;  /* 0x000000ffff0b7224 */ /* 0x000fd400078e00ff */
[----:B------:R-:W-:Y:S05]  /*5580*/  @!P0 BRA `(.L_x_96) ;  /* 0x0000000c00448947 */ /* 0x000fea0003800000 */
[----:B------:R-:W0:Y:S01]  /*5590*/  LDC R6, c[0x0][0x28c] ;  /* 0x0000a300ff067b82 */ /* 0x000e220000000800 */
[----:B------:R-:W-:Y:S01]  /*55a0*/  LOP3.LUT P0, RZ, R2, 0x1f, RZ, 0xc0, !PT ;  /* 0x0000001f02ff7812 */ /* 0x000fe2000780c0ff */
[----:B------:R-:W-:Y:S01]  /*55b0*/  ULDC UR5, c[0x0][0x758] ;  /* 0x0001d60000057ab9 */ /* 0x000fe20000000800 */
[----:B------:R-:W-:Y:S01]  /*55c0*/  UMOV UR7, 0xffffffff ;  /* 0xffffffff00077882 */ /* 0x000fe20000000000 */
[----:B------:R-:W-:Y:S01]  /*55d0*/  BSSY B0, `(.L_x_96) ;  /* 0x00000cc000007945 */ /* 0x000fe20003800000 */
[----:B------:R-:W-:Y:S01]  /*55e0*/  USHF.L.U32 UR7, UR7, UR5, URZ ;  /* 0x0000000507077299 */ /* 0x000fe2000800063f */
[C---:B------:R-:W-:Y:S01]  /*55f0*/  ISETP.NE.AND P2, PT, R3.reuse, RZ, PT ;  /* 0x000000ff0300720c */ /* 0x040fe20003f45270 */
[----:B------:R-:W-:Y:S01]  /*5600*/  IMAD.MOV.U32 R15, RZ, RZ, 0x1 ;  /* 0x00000001ff0f7424 */ /* 0x000fe200078e00ff */
[----:B------:R-:W-:Y:S01]  /*5610*/  ISETP.NE.OR P0, PT, R3, RZ, !P0 ;  /* 0x000000ff0300720c */ /* 0x000fe20004705670 */
[----:B------:R-:W-:Y:S01]  /*5620*/  IMAD.MOV.U32 R10, RZ, RZ, 0x1 ;  /* 0x00000001ff0a7424 */ /* 0x000fe200078e00ff */
[----:B------:R-:W-:Y:S01]  /*5630*/  LOP3.LUT R16, R0, 0x2, RZ, 0xfc, !PT ;  /* 0x0000000200107812 */ /* 0x000fe200078efcff */
[----:B------:R-:W-:Y:S01]  /*5640*/  IMAD.MOV.U32 R11, RZ, RZ, RZ ;  /* 0x000000ffff0b7224 */ /* 0x000fe200078e00ff */
[----:B------:R-:W-:Y:S01]  /*5650*/  ULDC UR4, c[0x0][0x700] ;  /* 0x0001c00000047ab9 */ /* 0x000fe20000000800 */
[----:B------:R-:W-:Y:S01]  /*5660*/  UMOV UR8, 0x1 ;  /* 0x0000000100087882 */ /* 0x000fe20000000000 */
[----:B------:R-:W-:-:S02]  /*5670*/  UIADD3 UR4, UR4, -0x1, URZ ;  /* 0xffffffff04047890 */ /* 0x000fc4000fffe03f */
[----:B------:R-:W-:Y:S02]  /*5680*/  USHF.L.U32 UR5, UR8, UR5, URZ ;  /* 0x0000000508057299 */ /* 0x000fe4000800063f */
[----:B------:R-:W-:Y:S01]  /*5690*/  ULOP3.LUT UR7, URZ, UR7, URZ, 0x33, !UPT ;  /* 0x000000073f077292 */ /* 0x000fe2000f8e333f */
[----:B------:R-:W-:Y:S01]  /*56a0*/  ULDC.64 UR34, c[0x0][0x198] ;  /* 0x0000660000227ab9 */ /* 0x000fe20000000a00 */
[----:B0-----:R-:W-:-:S05]  /*56b0*/  VIADD R6, R6, 0x3f ;  /* 0x0000003f06067836 */ /* 0x001fca0000000000 */
[----:B------:R-:W-:-:S04]  /*56c0*/  SHF.R.S32.HI R7, RZ, 0x1f, R6 ;  /* 0x0000001fff077819 */ /* 0x000fc80000011406 */
[----:B------:R-:W-:-:S04]  /*56d0*/  LEA.HI R7, R7, R6, RZ, 0x6 ;  /* 0x0000000607077211 */ /* 0x000fc800078f30ff */
[----:B------:R-:W-:-:S05]  /*56e0*/  SHF.R.S32.HI R14, RZ, 0x6, R7 ;  /* 0x00000006ff0e7819 */ /* 0x000fca0000011407 */
[----:B------:R-:W-:-:S07]  /*56f0*/  VIADD R12, R14, 0x1 ;  /* 0x000000010e0c7836 */ /* 0x000fce0000000000 */
.L_x_108:
[----:B------:R-:W-:-:S03]  /*5700*/  UMOV UR8, 0xffffffff ;  /* 0xffffffff00087882 */ /* 0x000fc60000000000 */
[----:B------:R-:W-:Y:S05]  /*5710*/  BRA.DIV UR8, `(.L_x_97) ;  /* 0x0000001a08ac7947 */ /* 0x000fea000b800000 */
[----:B------:R-:W-:-:S13]  /*5720*/  ELECT P1, URZ, PT ;  /* 0x00000000003f782f */ /* 0x000fda0003820000 */
.L_x_140:
[----:B------:R-:W0:Y:S01]  /*5730*/  LDC R2, c[0x0][0x28c] ;  /* 0x0000a300ff027b82 */ /* 0x000e220000000800 */
[----:B------:R-:W-:Y:S01]  /*5740*/  BSSY B1, `(.L_x_98) ;  /* 0x0000043000017945 */ /* 0x000fe20003800000 */
[----:B0-----:R-:W-:-:S13]  /*5750*/  ISETP.LT.OR P1, PT, R2, 0x1, !P1 ;  /* 0x000000010200780c */ /* 0x001fda0004f21670 */
[----:B------:R-:W-:Y:S05]  /*5760*/  @P1 BRA `(.L_x_99) ;  /* 0x0000000400001947 */ /* 0x000fea0003800000 */
[----:B------:R-:W-:Y:S02]  /*5770*/  IMAD.SHL.U32 R17, R17, 0x80, RZ ;  /* 0x0000008011117824 */ /* 0x000fe400078e00ff */
[----:B------:R-:W-:Y:S02]  /*5780*/  IMAD.SHL.U32 R18, R18, 0x40, RZ ;  /* 0x0000004012127824 */ /* 0x000fe400078e00ff */
[----:B------:R-:W-:Y:S02]  /*5790*/  IMAD.MOV.U32 R19, RZ, RZ, RZ ;  /* 0x000000ffff137224 */ /* 0x000fe400078e00ff */
[----:B------:R-:W-:Y:S02]  /*57a0*/  IMAD.MOV.U32 R21, RZ, RZ, RZ ;  /* 0x000000ffff157224 */ /* 0x000fe400078e00ff */
[----:B------:R-:W-:Y:S02]  /*57b0*/  IMAD.MOV.U32 R2, RZ, RZ, R12 ;  /* 0x000000ffff027224 */ /* 0x000fe400078e000c */
[----:B------:R-:W-:-:S02]  /*57c0*/  IMAD.MOV.U32 R3, RZ, RZ, R10 ;  /* 0x000000ffff037224 */ /* 0x000fc400078e000a */
[----:B------:R-:W-:Y:S02]  /*57d0*/  IMAD.MOV.U32 R6, RZ, RZ, R11 ;  /* 0x000000ffff067224 */ /* 0x000fe400078e000b */
[----:B------:R-:W-:-:S07]  /*57e0*/  IMAD.MOV.U32 R22, RZ, RZ, RZ ;  /* 0x000000ffff167224 */ /* 0x000fce00078e00ff */
.L_x_103:
[----:B------:R-:W0:Y:S01]  /*57f0*/  S2R R8, SR_CgaCtaId ;  /* 0x0000000000087919 */ /* 0x000e220000008800 */
[----:B------:R-:W-:-:S04]  /*5800*/  MOV R7, 0x400 ;  /* 0x0000040000077802 */ /* 0x000fc80000000f00 */
[----:B0-----:R-:W-:Y:S02]  /*5810*/  LEA R9, R8, R7, 0x18 ;  /* 0x0000000708097211 */ /* 0x001fe400078ec0ff */
[----:B------:R-:W-:Y:S01]  /*5820*/  SHF.L.U32 R7, R3, 0x1f, RZ ;  /* 0x0000001f03077819 */ /* 0x000fe200000006ff */
[----:B------:R-:W0:Y:S02]  /*5830*/  @!P2 LDC R8, c[0x0][0x640] ;  /* 0x00019000ff08ab82 */ /* 0x000e240000000800 */
[----:B------:R-:W-:-:S04]  /*5840*/  IMAD R20, R6, 0x8, R9 ;  /* 0x0000000806147824 */ /* 0x000fc800078e0209 */
[----:B------:R-:W1:Y:S02]  /*5850*/  SYNCS.PHASECHK.TRANS64.TRYWAIT P1, [R20+URZ+0xc8], R7 ;  /* 0x0000c807140075a7 */ /* 0x000e64000802017f */
[----:B-1----:R-:W-:Y:S05]  /*5860*/  @!P1 BRA `(.L_x_100) ;  /* 0x0000001800789947 */ /* 0x002fea0003800000 */
.L_x_141:
[----:B-1----:R-:W-:Y:S01]  /*5870*/  PRMT R7, R16, 0x9910, RZ ;  /* 0x0000991010077816 */ /* 0x002fe200000000ff */
[----:B0-----:R0:W-:Y:S03]  /*5880*/  @!P2 SYNCS.ARRIVE.TRANS64 RZ, [R20+URZ], R8 ;  /* 0x0000000814ffa9a7 */ /* 0x0011e6000800003f */
[----:B------:R-:W-:-:S13]  /*5890*/  ISETP.NE.AND P1, PT, R7, 0x2, PT ;  /* 0x000000020700780c */ /* 0x000fda0003f25270 */
[----:B0-----:R-:W-:Y:S05]  /*58a0*/  @P1 BRA `(.L_x_101) ;  /* 0x0000000000041947 */ /* 0x001fea0003800000 */
[----:B------:R-:W-:Y:S01]  /*58b0*/  BPT.TRAP 0x1 ;  /* 0x000000040000795c */ /* 0x000fe20000300000 */
.L_x_101:
[----:B------:R-:W-:Y:S05]  /*58c0*/  @P0 BRA `(.L_x_102) ;  /* 0x0000000000040947 */ /* 0x000fea0003800000 */
[----:B------:R-:W-:Y:S01]  /*58d0*/  BPT.TRAP 0x1 ;  /* 0x000000040000795c */ /* 0x000fe20000300000 */
.L_x_102:
[--C-:B------:R-:W-:Y:S01]  /*58e0*/  IMAD R7, R6, 0x1000, R9.reuse ;  /* 0x0000100006077824 */ /* 0x100fe200078e0209 */
[----:B------:R-:W-:Y:S01]  /*58f0*/  R2UR UR25, R20 ;  /* 0x00000000141972ca */ /* 0x000fe200000e0000 */
[----:B------:R-:W-:Y:S01]  /*5900*/  IMAD R9, R6, 0x400, R9 ;  /* 0x0000040006097824 */ /* 0x000fe200078e0209 */
[----:B------:R-:W-:Y:S01]  /*5910*/  R2UR UR27, R17 ;  /* 0x00000000111b72ca */ /* 0x000fe200000e0000 */
[----:B------:R-:W-:Y:S01]  /*5920*/  VIADD R2, R2, 0xffffffff ;  /* 0xffffffff02027836 */ /* 0x000fe20000000000 */
[----:B------:R-:W-:Y:S01]  /*5930*/  R2UR UR8, R7 ;  /* 0x00000000070872ca */ /* 0x000fe200000e0000 */
[----:B------:R-:W-:Y:S01]  /*5940*/  UIADD3 UR14, UP0, UR34, 0xf0, URZ ;  /* 0x000000f0220e7890 */ /* 0x000fe2000ff1e03f */
[----:B------:R-:W-:Y:S01]  /*5950*/  R2UR UR16, R9 ;  /* 0x00000000091072ca */ /* 0x000fe200000e0000 */
[----:B------:R-:W-:Y:S01]  /*5960*/  UIADD3 UR22, UP1, UR34, 0x1f0, URZ ;  /* 0x000001f022167890 */ /* 0x000fe2000ff3e03f */
[----:B------:R-:W-:Y:S01]  /*5970*/  R2UR UR28, R13 ;  /* 0x000000000d1c72ca */ /* 0x000fe200000e0000 */
[----:B------:R-:W-:Y:S01]  /*5980*/  UIADD3 UR36, UP2, UR34, 0x2f0, URZ ;  /* 0x000002f022247890 */ /* 0x000fe2000ff5e03f */
[----:B------:R-:W-:Y:S01]  /*5990*/  R2UR UR26, R21 ;  /* 0x00000000151a72ca */ /* 0x000fe200000e0000 */
[----:B------:R-:W-:Y:S01]  /*59a0*/  UIADD3.X UR15, URZ, UR35, URZ, UP0, !UPT ;  /* 0x000000233f0f7290 */ /* 0x000fe200087fe43f */
[----:B------:R-:W-:Y:S01]  /*59b0*/  R2UR UR19, R22 ;  /* 0x00000000161372ca */ /* 0x000fe200000e0000 */
[----:B------:R-:W-:Y:S01]  /*59c0*/  UIADD3.X UR23, URZ, UR35, URZ, UP1, !UPT ;  /* 0x000000233f177290 */ /* 0x000fe20008ffe43f */
[----:B------:R-:W-:Y:S01]  /*59d0*/  R2UR UR10, R19 ;  /* 0x00000000130a72ca */ /* 0x000fe200000e0000 */
[----:B------:R-:W-:Y:S01]  /*59e0*/  VIADD R6, R6, 0x1 ;  /* 0x0000000106067836 */ /* 0x000fe20000000000 */
[----:B------:R-:W-:Y:S01]  /*59f0*/  R2UR UR11, R18 ;  /* 0x00000000120b72ca */ /* 0x000fe200000e0000 */
[----:B------:R-:W-:Y:S01]  /*5a00*/  UIADD3 UR24, UR8, 0x280, URZ ;  /* 0x0000028008187890 */ /* 0x000fe2000fffe03f */
[----:B------:R-:W-:Y:S01]  /*5a10*/  ISETP.GT.AND P4, PT, R2, 0x1, PT ;  /* 0x000000010200780c */ /* 0x000fe20003f84270 */
[----:B------:R-:W-:Y:S01]  /*5a20*/  UIADD3 UR16, UR16, 0x32280, URZ ;  /* 0x0003228010107890 */ /* 0x000fe2000fffe03f */
[----:B------:R-:W-:Y:S01]  /*5a30*/  ISETP.NE.AND P1, PT, R6, 0x19, PT ;  /* 0x000000190600780c */ /* 0x000fe20003f25270 */
[----:B------:R-:W-:Y:S01]  /*5a40*/  UIADD3.X UR37, URZ, UR35, URZ, UP2, !UPT ;  /* 0x000000233f257290 */ /* 0x000fe200097fe43f */
[----:B------:R-:W-:Y:S01]  /*5a50*/  VIADD R22, R22, 0x1 ;  /* 0x0000000116167836 */ /* 0x000fe20000000000 */
[----:B------:R-:W-:Y:S01]  /*5a60*/  UIADD3 UR8, UR8, 0x19280, URZ ;  /* 0x0001928008087890 */ /* 0x000fe2000fffe03f */
[----:B------:R-:W-:Y:S01]  /*5a70*/  SEL R8, RZ, 0x1, P1 ;  /* 0x00000001ff087807 */ /* 0x000fe20000800000 */
[----:B------:R-:W-:Y:S01]  /*5a80*/  UMOV UR30, 0x0 ;  /* 0x00000000001e7882 */ /* 0x000fe20000000000 */
[----:B------:R-:W-:Y:S01]  /*5a90*/  UMOV UR31, 0x10000000 ;  /* 0x10000000001f7882 */ /* 0x000fe20000000000 */
[----:B------:R-:W-:Y:S01]  /*5aa0*/  UMOV UR17, UR25 ;  /* 0x0000001900117c82 */ /* 0x000fe20008000000 */
[----:B------:R-:W-:Y:S01]  /*5ab0*/  UMOV UR18, UR27 ;  /* 0x0000001b00127c82 */ /* 0x000fe20008000000 */
[----:B------:R-:W-:Y:S01]  /*5ac0*/  UMOV UR20, UR28 ;  /* 0x0000001c00147c82 */ /* 0x000fe20008000000 */
[----:B------:R0:W-:Y:S01]  /*5ad0*/  UTMALDG.3D [UR24], [UR14], desc[UR30] ;  /* 0x00001e180e0075b4 */ /* 0x0001e20008011000 */
[----:B------:R-:W-:Y:S01]  /*5ae0*/  UMOV UR9, UR25 ;  /* 0x0000001900097c82 */ /* 0x000fe20008000000 */
[----:B------:R-:W-:Y:S01]  /*5af0*/  UMOV UR12, UR28 ;  /* 0x0000001c000c7c82 */ /* 0x000fe20008000000 */
[----:B------:R-:W-:Y:S01]  /*5b00*/  LOP3.LUT R3, R3, R8, RZ, 0x3c, !PT ;  /* 0x0000000803037212 */ /* 0x000fe200078e3cff */
[----:B------:R-:W-:Y:S01]  /*5b10*/  VIADD R21, R21, 0x20 ;  /* 0x0000002015157836 */ /* 0x000fe20000000000 */
[----:B------:R-:W-:Y:S01]  /*5b20*/  SEL R6, R6, RZ, P1 ;  /* 0x000000ff06067207 */ /* 0x000fe20000800000 */
[----:B------:R-:W-:Y:S01]  /*5b30*/  VIADD R19, R19, 0x40 ;  /* 0x0000004013137836 */ /* 0x000fe20000000000 */
[----:B------:R0:W-:Y:S01]  /*5b40*/  UTMALDG.3D [UR16], [UR22], desc[UR30] ;  /* 0x00001e10160075b4 */ /* 0x0001e20008011000 */
[----:B------:R0:W-:Y:S02]  /*5b50*/  UTMALDG.3D [UR8], [UR36], desc[UR30] ;  /* 0x00001e08240075b4 */ /* 0x0001e40008011000 */
[----:B0-----:R-:W-:Y:S05]  /*5b60*/  @P4 BRA `(.L_x_103) ;  /* 0xfffffffc00204947 */ /* 0x001fea000383ffff */
.L_x_99:
[----:B------:R-:W-:Y:S05]  /*5b70*/  BSYNC B1 ;  /* 0x0000000000017941 */ /* 0x000fea0003800000 */
.L_x_98:
[----:B------:R-:W-:Y:S01]  /*5b80*/  LOP3.LUT P4, RZ, R15, 0xff, RZ, 0xc0, !PT ;  /* 0x000000ff0fff7812 */ /* 0x000fe2000788c0ff */
[----:B------:R-:W-:Y:S01]  /*5b90*/  IMAD.IADD R6, R14, 0x1, R11 ;  /* 0x000000010e067824 */ /* 0x000fe200078e020b */
[----:B------:R-:W-:Y:S01]  /*5ba0*/  IADD3 R4, P5, R4, UR32, RZ ;  /* 0x0000002004047c10 */ /* 0x000fe2000ffbe0ff */
[----:B------:R-:W-:Y:S01]  /*5bb0*/  ULDC.64 UR8, c[0x0][0x750] ;  /* 0x0001d40000087ab9 */ /* 0x000fe20000000a00 */
[----:B------:R-:W-:Y:S01]  /*5bc0*/  BSSY B1, `(.L_x_104) ;  /* 0x000006a000017945 */ /* 0x000fe20003800000 */
[----:B------:R-:W-:Y:S01]  /*5bd0*/  IMAD.MOV.U32 R17, RZ, RZ, -0x1 ;  /* 0xffffffffff117424 */ /* 0x000fe200078e00ff */
[----:B------:R-:W-:Y:S01]  /*5be0*/  ISETP.GT.U32.AND P1, PT, R6, 0x18, PT ;  /* 0x000000180600780c */ /* 0x000fe20003f24070 */
[----:B------:R-:W-:Y:S01]  /*5bf0*/  IMAD.MOV.U32 R18, RZ, RZ, -0x1 ;  /* 0xffffffffff127424 */ /* 0x000fe200078e00ff */
[----:B------:R-:W-:Y:S01]  /*5c00*/  IADD3.X R5, R5, UR6, RZ, P5, !PT ;  /* 0x0000000605057c10 */ /* 0x000fe2000affe4ff */
[----:B------:R-:W-:Y:S01]  /*5c10*/  IMAD.MOV.U32 R13, RZ, RZ, -0x1 ;  /* 0xffffffffff0d7424 */ /* 0x000fe200078e00ff */
[----:B------:R-:W-:-:S02]  /*5c20*/  ISETP.LT.U32.AND P1, PT, R14, 0x19, P1 ;  /* 0x000000190e00780c */ /* 0x000fc40000f21070 */
[----:B------:R-:W-:Y:S01]  /*5c30*/  PRMT R15, RZ, 0x7610, R15 ;  /* 0x00007610ff0f7816 */ /* 0x000fe2000000000f */
[----:B------:R-:W0:Y:S01]  /*5c40*/  @P4 S2R R3, SR_CgaCtaId ;  /* 0x0000000000034919 */ /* 0x000e220000008800 */
[----:B------:R-:W-:-:S04]  /*5c50*/  @P4 MOV R2, 0x400 ;  /* 0x0000040000024802 */ /* 0x000fc80000000f00 */
[----:B0-----:R-:W-:Y:S01]  /*5c60*/  @P4 LEA R7, R3, R2, 0x18 ;  /* 0x0000000203074211 */ /* 0x001fe200078ec0ff */
[----:B------:R-:W-:-:S03]  /*5c70*/  IMAD.WIDE.U32 R2, R6, 0x51eb851f, RZ ;  /* 0x51eb851f06027825 */ /* 0x000fc600078e00ff */
[----:B------:R0:W-:Y:S01]  /*5c80*/  @P4 SYNCS.ARRIVE.TRANS64.A1T0 RZ, [R7+URZ+0x1a8], RZ ;  /* 0x0001a8ff07ff49a7 */ /* 0x0001e2000810003f */
[----:B------:R-:W-:Y:S02]  /*5c90*/  ISETP.GE.U32.AND P4, PT, R14, 0x19, PT ;  /* 0x000000190e00780c */ /* 0x000fe40003f86070 */
[----:B------:R-:W-:Y:S02]  /*5ca0*/  PRMT R2, RZ, 0x7610, R2 ;  /* 0x00007610ff027816 */ /* 0x000fe40000000002 */
[----:B0-----:R-:W-:Y:S02]  /*5cb0*/  SHF.R.U32.HI R7, RZ, 0x3, R3 ;  /* 0x00000003ff077819 */ /* 0x001fe40000011603 */
[----:B------:R-:W-:Y:S02]  /*5cc0*/  SEL R3, RZ, 0x1, !P1 ;  /* 0x00000001ff037807 */ /* 0x000fe40004800000 */
[----:B------:R-:W-:Y:S01]  /*5cd0*/  ISETP.GE.U32.AND P1, PT, R4, UR8, PT ;  /* 0x0000000804007c0c */ /* 0x000fe2000bf26070 */
[----:B------:R-:W-:Y:S01]  /*5ce0*/  IMAD R11, R7, -0x19, R6 ;  /* 0xffffffe7070b7824 */ /* 0x000fe200078e0206 */
[----:B------:R-:W-:-:S02]  /*5cf0*/  LOP3.LUT R10, R10, R3, RZ, 0x3c, !PT ;  /* 0x000000030a0a7212 */ /* 0x000fc400078e3cff */
[----:B------:R-:W-:Y:S02]  /*5d00*/  ISETP.GE.U32.AND.EX P1, PT, R5, UR9, PT, P1 ;  /* 0x0000000905007c0c */ /* 0x000fe4000bf26110 */
[----:B------:R-:W-:-:S11]  /*5d10*/  @P4 LOP3.LUT R10, R10, 0x1, R7, 0x78, !PT ;  /* 0x000000010a0a4812 */ /* 0x000fd600078e7807 */
[----:B------:R-:W-:Y:S05]  /*5d20*/  @P1 BRA `(.L_x_105) ;  /* 0x00000004004c1947 */ /* 0x000fea0003800000 */
[----:B------:R-:W-:Y:S01]  /*5d30*/  ULDC.64 UR8, c[0x0][0x728] ;  /* 0x0001ca0000087ab9 */ /* 0x000fe20000000a00 */
[----:B------:R-:W0:Y:S01]  /*5d40*/  S2R R17, SR_CTAID.X ;  /* 0x0000000000117919 */ /* 0x000e220000002500 */
[----:B------:R-:W-:Y:S01]  /*5d50*/  ISETP.NE.U32.AND P1, PT, RZ, UR8, PT ;  /* 0x00000008ff007c0c */ /* 0x000fe2000bf25070 */
[----:B------:R-:W-:Y:S01]  /*5d60*/  ULDC UR11, c[0x0][0x730] ;  /* 0x0001cc00000b7ab9 */ /* 0x000fe20000000800 */
[----:B------:R-:W-:Y:S01]  /*5d70*/  IMAD.MOV.U32 R2, RZ, RZ, R4 ;  /* 0x000000ffff027224 */ /* 0x000fe200078e0004 */
[----:B------:R-:W1:Y:S01]  /*5d80*/  S2R R13, SR_CTAID.Y ;  /* 0x00000000000d7919 */ /* 0x000e620000002600 */
[----:B------:R-:W-:Y:S01]  /*5d90*/  ISETP.NE.AND.EX P1, PT, RZ, UR9, PT, P1 ;  /* 0x00000009ff007c0c */ /* 0x000fe2000bf25310 */
[----:B------:R-:W-:-:S12]  /*5da0*/  IMAD.MOV.U32 R3, RZ, RZ, R5 ;  /* 0x000000ffff037224 */ /* 0x000fd800078e0005 */
[----:B------:R-:W-:Y:S05]  /*5db0*/  @!P1 BRA `(.L_x_106) ;  /* 0x0000000000289947 */ /* 0x000fea0003800000 */
[----:B------:R-:W-:Y:S02]  /*5dc0*/  ULDC UR10, c[0x0][0x734] ;  /* 0x0001cd00000a7ab9 */ /* 0x000fe40000000800 */
[----:B------:R-:W-:-:S05]  /*5dd0*/  IADD3 R9, P1, R4, UR10, RZ ;  /* 0x0000000a04097c10 */ /* 0x000fca000ff3e0ff */
[----:B------:R-:W-:-:S04]  /*5de0*/  IMAD.X R19, RZ, RZ, R5, P1 ;  /* 0x000000ffff137224 */ /* 0x000fc800008e0605 */
[----:B------:R-:W-:-:S04]  /*5df0*/  IMAD.WIDE.U32 R6, R19, UR8, RZ ;  /* 0x0000000813067c25 */ /* 0x000fc8000f8e00ff */
[----:B------:R-:W-:-:S04]  /*5e00*/  IMAD.WIDE.U32 R6, P1, R9, UR9, R6 ;  /* 0x0000000909067c25 */ /* 0x000fc8000f820006 */
[----:B------:R-:W-:-:S04]  /*5e10*/  IMAD.WIDE.U32 R8, R9, UR8, RZ ;  /* 0x0000000809087c25 */ /* 0x000fc8000f8e00ff */
[----:B------:R-:W-:Y:S01]  /*5e20*/  IMAD.X R3, RZ, RZ, RZ, P1 ;  /* 0x000000ffff037224 */ /* 0x000fe200008e06ff */
[----:B------:R-:W-:Y:S01]  /*5e30*/  IADD3 RZ, P1, R9, R6, RZ ;  /* 0x0000000609ff7210 */ /* 0x000fe20007f3e0ff */
[----:B------:R-:W-:-:S04]  /*5e40*/  IMAD.MOV.U32 R2, RZ, RZ, R7 ;  /* 0x000000ffff027224 */ /* 0x000fc800078e0007 */
[----:B------:R-:W-:-:S08]  /*5e50*/  IMAD.WIDE.U32.X R2, R19, UR9, R2, P1 ;  /* 0x0000000913027c25 */ /* 0x000fd000088e0402 */
.L_x_106:
[--C-:B------:R-:W-:Y:S01]  /*5e60*/  SHF.R.U64 R8, R2, UR11, R3.reuse ;  /* 0x0000000b02087c19 */ /* 0x100fe20008001203 */
[----:B------:R-:W-:Y:S01]  /*5e70*/  ULDC.64 UR8, c[0x0][0x720] ;  /* 0x0001c80000087ab9 */ /* 0x000fe20000000a00 */
[----:B------:R-:W-:Y:S01]  /*5e80*/  SHF.R.U32.HI R2, RZ, UR11, R3 ;  /* 0x0000000bff027c19 */ /* 0x000fe20008011603 */
[----:B------:R-:W2:Y:S01]  /*5e90*/  LDC R22, c[0x0][0x144] ;  /* 0x00005100ff167b82 */ /* 0x000ea20000000800 */
[----:B------:R-:W-:Y:S01]  /*5ea0*/  IADD3 R7, P1, RZ, -R8, RZ ;  /* 0x80000008ff077210 */ /* 0x000fe20007f3e0ff */
[----:B------:R-:W-:Y:S01]  /*5eb0*/  ULDC.64 UR12, c[0x0][0x740] ;  /* 0x0001d000000c7ab9 */ /* 0x000fe20000000a00 */
[----:B0-----:R-:W-:Y:S01]  /*5ec0*/  I2FP.F32.U32 R9, R17 ;  /* 0x0000001100097245 */ /* 0x001fe20000201000 */
[----:B------:R-:W-:Y:S02]  /*5ed0*/  ULDC UR10, c[0x0][0x708] ;  /* 0x0001c200000a7ab9 */ /* 0x000fe40000000800 */
[----:B------:R-:W-:Y:S01]  /*5ee0*/  IMAD.X R2, RZ, RZ, ~R2, P1 ;  /* 0x000000ffff027224 */ /* 0x000fe200008e0e02 */
[----:B------:R-:W-:Y:S01]  /*5ef0*/  ISETP.NE.U32.AND P1, PT, RZ, UR12, PT ;  /* 0x0000000cff007c0c */ /* 0x000fe2000bf25070 */
[----:B------:R-:W0:Y:S02]  /*5f00*/  LDC R20, c[0x0][0x148] ;  /* 0x00005200ff147b82 */ /* 0x000e240000000800 */
[----:B------:R-:W-:Y:S01]  /*5f10*/  IMAD R6, R2, UR8, RZ ;  /* 0x0000000802067c24 */ /* 0x000fe2000f8e02ff */
[----:B------:R-:W-:Y:S01]  /*5f20*/  ISETP.NE.AND.EX P1, PT, RZ, UR13, PT, P1 ;  /* 0x0000000dff007c0c */ /* 0x000fe2000bf25310 */
[----:B------:R-:W-:Y:S01]  /*5f30*/  IMAD.WIDE.U32 R2, R7, UR8, R4 ;  /* 0x0000000807027c25 */ /* 0x000fe2000f8e0004 */
[----:B------:R-:W-:-:S03]  /*5f40*/  ULDC UR8, c[0x0][0x150] ;  /* 0x0000540000087ab9 */ /* 0x000fc60000000800 */
[----:B------:R-:W-:Y:S02]  /*5f50*/  IMAD R7, R7, UR9, R6 ;  /* 0x0000000907077c24 */ /* 0x000fe4000f8e0206 */
[----:B------:R-:W-:Y:S01]  /*5f60*/  FMUL R6, R9, UR8 ;  /* 0x0000000809067c20 */ /* 0x000fe20008400000 */
[----:B------:R-:W-:Y:S01]  /*5f70*/  ULDC UR8, c[0x0][0x718] ;  /* 0x0001c60000087ab9 */ /* 0x000fe20000000800 */
[----:B------:R-:W-:Y:S01]  /*5f80*/  ULDC UR9, c[0x0][0x154] ;  /* 0x0000550000097ab9 */ /* 0x000fe20000000800 */
[----:B------:R-:W-:-:S03]  /*5f90*/  IMAD.IADD R3, R3, 0x1, R7 ;  /* 0x0000000103037824 */ /* 0x000fc600078e0207 */
[----:B------:R-:W3:Y:S02]  /*5fa0*/  F2I.U32.TRUNC.NTZ R6, R6 ;  /* 0x0000000600067305 */ /* 0x000ee4000020f000 */
[----:B------:R-:W-:Y:S02]  /*5fb0*/  SHF.R.U64 R9, R2, UR8, R3 ;  /* 0x0000000802097c19 */ /* 0x000fe40008001203 */
[----:B-1----:R-:W-:-:S05]  /*5fc0*/  I2FP.F32.U32 R2, R13 ;  /* 0x0000000d00027245 */ /* 0x002fca0000201000 */
[----:B------:R-:W-:Y:S01]  /*5fd0*/  FMUL R21, R2, UR9 ;  /* 0x0000000902157c20 */ /* 0x000fe20008400000 */
[----:B------:R-:W-:Y:S01]  /*5fe0*/  SHF.R.U32.HI R2, RZ, UR8, R3 ;  /* 0x00000008ff027c19 */ /* 0x000fe20008011603 */
[----:B------:R-:W-:-:S03]  /*5ff0*/  ULDC UR8, c[0x0][0x758] ;  /* 0x0001d60000087ab9 */ /* 0x000fc60000000800 */
[--C-:B------:R-:W-:Y:S01]  /*6000*/  SHF.R.U64 R19, R9, UR10, R2.reuse ;  /* 0x0000000a09137c19 */ /* 0x100fe20008001202 */
[----:B------:R-:W1:Y:S01]  /*6010*/  F2I.U32.TRUNC.NTZ R21, R21 ;  /* 0x0000001500157305 */ /* 0x000e62000020f000 */
[----:B------:R-:W-:Y:S01]  /*6020*/  SHF.R.U32.HI R2, RZ, UR10, R2 ;  /* 0x0000000aff027c19 */ /* 0x000fe20008011602 */
[----:B---3--:R-:W-:-:S03]  /*6030*/  IMAD.MOV R6, RZ, RZ, -R6 ;  /* 0x000000ffff067224 */ /* 0x008fc600078e0a06 */
[--C-:B------:R-:W-:Y:S01]  /*6040*/  SHF.R.U64 R18, R19, UR8, R2.reuse ;  /* 0x0000000813127c19 */ /* 0x100fe20008001202 */
[----:B--2---:R-:W-:Y:S01]  /*6050*/  IMAD R17, R22, R6, R17 ;  /* 0x0000000616117224 */ /* 0x004fe200078e0211 */
[----:B------:R-:W-:-:S03]  /*6060*/  SHF.R.U32.HI R23, RZ, UR8, R2 ;  /* 0x00000008ff177c19 */ /* 0x000fc60008011602 */
[----:B------:R-:W-:Y:S02]  /*6070*/  IMAD.MOV.U32 R2, RZ, RZ, R18 ;  /* 0x000000ffff027224 */ /* 0x000fe400078e0012 */
[----:B------:R-:W-:Y:S01]  /*6080*/  IMAD.MOV.U32 R3, RZ, RZ, R23 ;  /* 0x000000ffff037224 */ /* 0x000fe200078e0017 */
[----:B-1----:R-:W-:Y:S06]  /*6090*/  @!P1 BRA `(.L_x_107) ;  /* 0x0000000000289947 */ /* 0x002fec0003800000 */
[----:B------:R-:W-:Y:S02]  /*60a0*/  ULDC UR8, c[0x0][0x74c] ;  /* 0x0001d30000087ab9 */ /* 0x000fe40000000800 */
[----:B------:R-:W-:-:S05]  /*60b0*/  IADD3 R3, P1, R18, UR8, RZ ;  /* 0x0000000812037c10 */ /* 0x000fca000ff3e0ff */
[----:B------:R-:W-:-:S04]  /*60c0*/  IMAD.X R23, RZ, RZ, R23, P1 ;  /* 0x000000ffff177224 */ /* 0x000fc800008e0617 */
[----:B------:R-:W-:-:S04]  /*60d0*/  IMAD.WIDE.U32 R6, R23, UR12, RZ ;  /* 0x0000000c17067c25 */ /* 0x000fc8000f8e00ff */
[----:B------:R-:W-:-:S04]  /*60e0*/  IMAD.WIDE.U32 R6, P1, R3, UR13, R6 ;  /* 0x0000000d03067c25 */ /* 0x000fc8000f820006 */
[----:B------:R-:W-:-:S04]  /*60f0*/  IMAD.WIDE.U32 R2, R3, UR12, RZ ;  /* 0x0000000c03027c25 */ /* 0x000fc8000f8e00ff */
[----:B------:R-:W-:Y:S01]  /*6100*/  IMAD.MOV.U32 R2, RZ, RZ, R7 ;  /* 0x000000ffff027224 */ /* 0x000fe200078e0007 */
[----:B------:R-:W-:Y:S01]  /*6110*/  IADD3 RZ, P4, R3, R6, RZ ;  /* 0x0000000603ff7210 */ /* 0x000fe20007f9e0ff */
[----:B------:R-:W-:-:S04]  /*6120*/  IMAD.X R3, RZ, RZ, RZ, P1 ;  /* 0x000000ffff037224 */ /* 0x000fc800008e06ff */
[----:B------:R-:W-:-:S08]  /*6130*/  IMAD.WIDE.U32.X R2, R23, UR13, R2, P4 ;  /* 0x0000000d17027c25 */ /* 0x000fd0000a0e0402 */
.L_x_107:
[----:B------:R-:W-:Y:S01]  /*6140*/  ULDC UR8, c[0x0][0x748] ;  /* 0x0001d20000087ab9 */ /* 0x000fe20000000800 */
[----:B------:R-:W-:Y:S01]  /*6150*/  LOP3.LUT R19, R19, UR7, RZ, 0xc0, !PT ;  /* 0x0000000713137c12 */ /* 0x000fe2000f8ec0ff */
[----:B------:R-:W-:Y:S01]  /*6160*/  IMAD.MOV R21, RZ, RZ, -R21 ;  /* 0x000000ffff157224 */ /* 0x000fe200078e0a15 */
[----:B------:R-:W-:Y:S01]  /*6170*/  SHF.R.U64 R2, R2, UR8, R3 ;  /* 0x0000000802027c19 */ /* 0x000fe20008001203 */
[----:B------:R-:W-:Y:S01]  /*6180*/  ULDC UR8, c[0x0][0x738] ;  /* 0x0001ce0000087ab9 */ /* 0x000fe20000000800 */
[----:B------:R-:W-:Y:S01]  /*6190*/  LOP3.LUT R9, R9, UR4, RZ, 0xc0, !PT ;  /* 0x0000000409097c12 */ /* 0x000fe2000f8ec0ff */
[----:B0-----:R-:W-:Y:S01]  /*61a0*/  @P3 IMAD R17, R20, R21, R13 ;  /* 0x0000001514113224 */ /* 0x001fe200078e020d */
[----:B------:R-:W-:Y:S01]  /*61b0*/  ULDC UR9, c[0x0][0x710] ;  /* 0x0001c40000097ab9 */ /* 0x000fe20000000800 */
[----:B------:R-:W-:Y:S02]  /*61c0*/  IMAD.MOV R3, RZ, RZ, -R2 ;  /* 0x000000ffff037224 */ /* 0x000fe400078e0a02 */
[----:B------:R-:W-:-:S02]  /*61d0*/  IMAD R2, R2, UR5, R19 ;  /* 0x0000000502027c24 */ /* 0x000fc4000f8e0213 */
[----:B------:R-:W-:Y:S01]  /*61e0*/  IMAD R18, R3, UR8, R18 ;  /* 0x0000000803127c24 */ /* 0x000fe2000f8e0212 */
[----:B------:R-:W-:Y:S01]  /*61f0*/  ULDC UR8, c[0x0][0x700] ;  /* 0x0001c00000087ab9 */ /* 0x000fe20000000800 */
[----:B------:R-:W-:Y:S02]  /*6200*/  IMAD R17, R2, UR9, R17 ;  /* 0x0000000902117c24 */ /* 0x000fe4000f8e0211 */
[----:B------:R-:W-:Y:S02]  /*6210*/  IMAD R6, R18, UR8, R9 ;  /* 0x0000000812067c24 */ /* 0x000fe4000f8e0209 */
[----:B------:R-:W-:Y:S02]  /*6220*/  IMAD.MOV.U32 R2, RZ, RZ, 0x1 ;  /* 0x00000001ff027424 */ /* 0x000fe400078e00ff */
[----:B------:R-:W-:Y:S01]  /*6230*/  IMAD.MOV.U32 R13, RZ, RZ, R8 ;  /* 0x000000ffff0d7224 */ /* 0x000fe200078e0008 */
[----:B------:R-:W-:Y:S02]  /*6240*/  SEL R18, R6, R17, !P3 ;  /* 0x0000001106127207 */ /* 0x000fe40005800000 */
[----:B------:R-:W-:-:S07]  /*6250*/  SEL R17, R17, R6, !P3 ;  /* 0x0000000611117207 */ /* 0x000fce0005800000 */
.L_x_105:
[----:B------:R-:W-:Y:S05]  /*6260*/  BSYNC B1 ;  /* 0x0000000000017941 */ /* 0x000fea0003800000 */
.L_x_104:
[----:B------:R-:W-:-:S13]  /*6270*/  LOP3.LUT P1, RZ, R2, 0xff, RZ, 0xc0, !PT ;  /* 0x000000ff02ff7812 */ /* 0x000fda000782c0ff */
[----:B------:R-:W-:Y:S05]  /*6280*/  @P1 BRA `(.L_x_108) ;  /* 0xfffffff4001c1947 */ /* 0x000fea000383ffff */
[----:B------:R-:W-:Y:S05]  /*6290*/  BSYNC B0 ;  /* 0x0000000000007941 */ /* 0x000fea0003800000 */
.L_x_96:
[----:B------:R-:W-:-:S03]  /*62a0*/  UMOV UR8, 0xffffffff ;  /* 0xffffffff00087882 */ /* 0x000fc60000000000 */
[----:B------:R-:W-:Y:S05]  /*62b0*/  BRA.DIV UR8, `(.L_x_109) ;  /* 0x0000000e08f87947 */ /* 0x000fea000b800000 */
[----:B------:R-:W-:-:S13]  /*62c0*/  ELECT P0, URZ, PT ;  /* 0x00000000003f782f */ /* 0x000fda0003800000 */
.L_x_144:
[----:B------:R-:W-:Y:S04]  /*62d0*/  BSSY B0, `(.L_x_110) ;  /* 0x00000e8000007945 */ /* 0x000fe80003800000 */
[----:B------:R-:W-:Y:S05]  /*62e0*/  @!P0 BRA `(.L_x_111) ;  /* 0x0000000c00988947 */ /* 0x000fea0003800000 */
[----:B------:R-:W-:-:S04]  /*62f0*/  LOP3.LUT R0, R0, 0x2, RZ, 0xfc, !PT ;  /* 0x0000000200007812 */ /* 0x000fc800078efcff */
[----:B------:R-:W-:-:S13]  /*6300*/  ISETP.NE.AND P0, PT, R0, 0x3, PT ;  /* 0x000000030000780c */ /* 0x000fda0003f05270 */
[----:B------:R-:W-:Y:S05]  /*6310*/  @!P0 BRA `(.L_x_112) ;  /* 0x0000000000048947 */ /* 0x000fea0003800000 */
[----:B------:R-:W-:Y:S01]  /*6320*/  BPT.TRAP 0x1 ;  /* 0x000000040000795c */ /* 0x000fe20000300000 */
.L_x_112:
[----:B------:R-:W0:Y:S01]  /*6330*/  S2R R3, SR_CgaCtaId ;  /* 0x0000000000037919 */ /* 0x000e220000008800 */
[----:B------:R-:W-:Y:S02]  /*6340*/  MOV R0, 0x400 ;  /* 0x0000040000007802 */ /* 0x000fe40000000f00 */
[----:B------:R-:W-:Y:S02]  /*6350*/  SHF.L.U32 R2, R10, 0x1f, RZ ;  /* 0x0000001f0a027819 */ /* 0x000fe400000006ff */
[----:B0-----:R-:W-:-:S05]  /*6360*/  LEA R0, R3, R0, 0x18 ;  /* 0x0000000003007211 */ /* 0x001fca00078ec0ff */
[----:B------:R-:W-:-:S04]  /*6370*/  VIADD R0, R0, 0xc8 ;  /* 0x000000c800007836 */ /* 0x000fc80000000000 */
[C---:B------:R-:W-:Y:S02]  /*6380*/  IMAD R5, R11.reuse, 0x8, R0 ;  /* 0x000000080b057824 */ /* 0x040fe400078e0200 */
[----:B------:R-:W-:Y:S02]  /*6390*/  VIADD R11, R11, 0x1 ;  /* 0x000000010b0b7836 */ /* 0x000fe40000000000 */
[----:B------:R-:W0:Y:S03]  /*63a0*/  SYNCS.PHASECHK.TRANS64.TRYWAIT P0, [R5+URZ], R2 ;  /* 0x00000002050075a7 */ /* 0x000e26000800017f */
[----:B------:R-:W-:-:S04]  /*63b0*/  ISETP.NE.AND P1, PT, R11, 0x19, PT ;  /* 0x000000190b00780c */ /* 0x000fc80003f25270 */
[----:B------:R-:W-:Y:S02]  /*63c0*/  SEL R3, RZ, 0x1, P1 ;  /* 0x00000001ff037807 */ /* 0x000fe40000800000 */
[----:B------:R-:W-:Y:S02]  /*63d0*/  SEL R11, R11, RZ, P1 ;  /* 0x000000ff0b0b7207 */ /* 0x000fe40000800000 */
[----:B------:R-:W-:-:S03]  /*63e0*/  LOP3.LUT R10, R10, R3, RZ, 0x3c, !PT ;  /* 0x000000030a0a7212 */ /* 0x000fc600078e3cff */
[----:B------:R-:W-:Y:S01]  /*63f0*/  IMAD R7, R11, 0x8, R0 ;  /* 0x000000080b077824 */ /* 0x000fe200078e0200 */
[----:B------:R-:W-:Y:S01]  /*6400*/  SHF.L.U32 R4, R10, 0x1f, RZ ;  /* 0x0000001f0a047819 */ /* 0x000fe200000006ff */
[----:B0-----:R-:W-:Y:S06]  /*6410*/  @!P0 BRA `(.L_x_113) ;  /* 0x0000000c00c48947 */ /* 0x001fec0003800000 */
.L_x_145:
[----:B------:R-:W1:Y:S01]  /*6420*/  SYNCS.PHASECHK.TRANS64.TRYWAIT P0, [R7+URZ], R4 ;  /* 0x00000004070075a7 */ /* 0x000e62000800017f */
[----:B0-----:R-:W-:-:S05]  /*6430*/  VIADD R2, R11, 0x1 ;  /* 0x000000010b027836 */ /* 0x001fca0000000000 */
[----:B------:R-:W-:-:S04]  /*6440*/  ISETP.NE.AND P1, PT, R2, 0x19, PT ;  /* 0x000000190200780c */ /* 0x000fc80003f25270 */
[----:B------:R-:W-:Y:S02]  /*6450*/  SEL R3, RZ, 0x1, P1 ;  /* 0x00000001ff037807 */ /* 0x000fe40000800000 */
[----:B------:R-:W-:Y:S02]  /*6460*/  SEL R9, R2, RZ, P1 ;  /* 0x000000ff02097207 */ /* 0x000fe40000800000 */
[----:B------:R-:W-:-:S03]  /*6470*/  LOP3.LUT R10, R10, R3, RZ, 0x3c, !PT ;  /* 0x000000030a0a7212 */ /* 0x000fc600078e3cff */
[----:B------:R-:W-:Y:S01]  /*6480*/  IMAD R6, R9, 0x8, R0 ;  /* 0x0000000809067824 */ /* 0x000fe200078e0200 */
[----:B------:R-:W-:Y:S01]  /*6490*/  SHF.L.U32 R5, R10, 0x1f, RZ ;  /* 0x0000001f0a057819 */ /* 0x000fe200000006ff */
[----:B-1----:R-:W-:Y:S06]  /*64a0*/  @!P0 BRA `(.L_x_114) ;  /* 0x0000000c00b48947 */ /* 0x002fec0003800000 */
.L_x_146:
[----:B------:R-:W1:Y:S01]  /*64b0*/  SYNCS.PHASECHK.TRANS64.TRYWAIT P0, [R6+URZ], R5 ;  /* 0x00000005060075a7 */ /* 0x000e62000800017f */
[----:B------:R-:W-:-:S05]  /*64c0*/  VIADD R2, R9, 0x1 ;  /* 0x0000000109027836 */ /* 0x000fca0000000000 */
[----:B------:R-:W-:-:S04]  /*64d0*/  ISETP.NE.AND P1, PT, R2, 0x19, PT ;  /* 0x000000190200780c */ /* 0x000fc80003f25270 */
[----:B------:R-:W-:Y:S02]  /*64e0*/  SEL R3, RZ, 0x1, P1 ;  /* 0x00000001ff037807 */ /* 0x000fe40000800000 */
[----:B0-----:R-:W-:Y:S02]  /*64f0*/  SEL R7, R2, RZ, P1 ;  /* 0x000000ff02077207 */ /* 0x001fe40000800000 */
[----:B------:R-:W-:-:S03]  /*6500*/  LOP3.LUT R10, R10, R3, RZ, 0x3c, !PT ;  /* 0x000000030a0a7212 */ /* 0x000fc600078e3cff */
[----:B------:R-:W-:Y:S01]  /*6510*/  IMAD R9, R7, 0x8, R0 ;  /* 0x0000000807097824 */ /* 0x000fe200078e0200 */
[----:B------:R-:W-:Y:S01]  /*6520*/  SHF.L.U32 R4, R10, 0x1f, RZ ;  /* 0x0000001f0a047819 */ /* 0x000fe200000006ff */
[----:B-1----:R-:W-:Y:S06]  /*6530*/  @!P0 BRA `(.L_x_115) ;  /* 0x0000000c00a48947 */ /* 0x002fec0003800000 */
.L_x_147:
[----:B------:R-:W1:Y:S01]  /*6540*/  SYNCS.PHASECHK.TRANS64.TRYWAIT P0, [R9+URZ], R4 ;  /* 0x00000004090075a7 */ /* 0x000e62000800017f */
[----:B------:R-:W-:-:S05]  /*6550*/  VIADD R2, R7, 0x1 ;  /* 0x0000000107027836 */ /* 0x000fca0000000000 */
[----:B------:R-:W-:-:S04]  /*6560*/  ISETP.NE.AND P1, PT, R2, 0x19, PT ;  /* 0x000000190200780c */ /* 0x000fc80003f25270 */
[----:B------:R-:W-:Y:S02]  /*6570*/  SEL R3, RZ, 0x1, P1 ;  /* 0x00000001ff037807 */ /* 0x000fe40000800000 */
[----:B------:R-:W-:Y:S02]  /*6580*/  SEL R7, R2, RZ, P1 ;  /* 0x000000ff02077207 */ /* 0x000fe40000800000 */
[----:B------:R-:W-:-:S03]  /*6590*/  LOP3.LUT R10, R10, R3, RZ, 0x3c, !PT ;  /* 0x000000030a0a7212 */ /* 0x000fc600078e3cff */
[----:B0-----:R-:W-:Y:S01]  /*65a0*/  IMAD R6, R7, 0x8, R0 ;  /* 0x0000000807067824 */ /* 0x001fe200078e0200 */
[----:B------:R-:W-:Y:S01]  /*65b0*/  SHF.L.U32 R5, R10, 0x1f, RZ ;  /* 0x0000001f0a057819 */ /* 0x000fe200000006ff */
[----:B-1----:R-:W-:Y:S06]  /*65c0*/  @!P0 BRA `(.L_x_116) ;  /* 0x0000000c00948947 */ /* 0x002fec0003800000 */
.L_x_148:
        /* <DEDUP_REMOVED lines=9> */
.L_x_149:
        /* <DEDUP_REMOVED lines=9> */
.L_x_150:
        /* <DEDUP_REMOVED lines=9> */
.L_x_151:
        /* <DEDUP_REMOVED lines=9> */
.L_x_152:
        /* <DEDUP_REMOVED lines=9> */
.L_x_153:
        /* <DEDUP_REMOVED lines=9> */
.L_x_154:
        /* <DEDUP_REMOVED lines=9> */
.L_x_155:
        /* <DEDUP_REMOVED lines=9> */
.L_x_156:
        /* <DEDUP_REMOVED lines=9> */
.L_x_157:
        /* <DEDUP_REMOVED lines=9> */
.L_x_158:
        /* <DEDUP_REMOVED lines=9> */
.L_x_159:
        /* <DEDUP_REMOVED lines=9> */
.L_x_160:
        /* <DEDUP_REMOVED lines=9> */
.L_x_161:
        /* <DEDUP_REMOVED lines=9> */
.L_x_162:
        /* <DEDUP_REMOVED lines=9> */
.L_x_163:
        /* <DEDUP_REMOVED lines=9> */
.L_x_164:
        /* <DEDUP_REMOVED lines=9> */
.L_x_165:
[----:B------:R-:W1:Y:S01]  /*6f60*/  SYNCS.PHASECHK.TRANS64.TRYWAIT P0, [R9+URZ], R4 ;  /* 0x00000004090075a7 */ /* 0x000e62000800017f */
[----:B------:R-:W-:-:S05]  /*6f70*/  VIADD R2, R7, 0x1 ;  /* 0x0000000107027836 */ /* 0x000fca0000000000 */
[----:B------:R-:W-:-:S04]  /*6f80*/  ISETP.NE.AND P1, PT, R2, 0x19, PT ;  /* 0x000000190200780c */ /* 0x000fc80003f25270 */
[----:B------:R-:W-:Y:S02]  /*6f90*/  SEL R3, RZ, 0x1, P1 ;  /* 0x00000001ff037807 */ /* 0x000fe40000800000 */
[----:B------:R-:W-:Y:S02]  /*6fa0*/  SEL R7, R2, RZ, P1 ;  /* 0x000000ff02077207 */ /* 0x000fe40000800000 */
[----:B------:R-:W-:-:S03]  /*6fb0*/  LOP3.LUT R10, R10, R3, RZ, 0x3c, !PT ;  /* 0x000000030a0a7212 */ /* 0x000fc600078e3cff */
[----:B------:R-:W-:Y:S01]  /*6fc0*/  IMAD R8, R7, 0x8, R0 ;  /* 0x0000000807087824 */ /* 0x000fe200078e0200 */
[----:B0-----:R-:W-:Y:S01]  /*6fd0*/  SHF.L.U32 R5, R10, 0x1f, RZ ;  /* 0x0000001f0a057819 */ /* 0x001fe200000006ff */
[----:B-1----:R-:W-:Y:S06]  /*6fe0*/  @!P0 BRA `(.L_x_134) ;  /* 0x0000000800748947 */ /* 0x002fec0003800000 */
.L_x_166:
[----:B------:R-:W1:Y:S01]  /*6ff0*/  SYNCS.PHASECHK.TRANS64.TRYWAIT P0, [R8+URZ], R5 ;  /* 0x00000005080075a7 */ /* 0x000e62000800017f */
[----:B------:R-:W-:-:S05]  /*7000*/  VIADD R2, R7, 0x1 ;  /* 0x0000000107027836 */ /* 0x000fca0000000000 */
[----:B------:R-:W-:-:S04]  /*7010*/  ISETP.NE.AND P1, PT, R2, 0x19, PT ;  /* 0x000000190200780c */ /* 0x000fc80003f25270 */
[----:B------:R-:W-:Y:S02]  /*7020*/  SEL R3, RZ, 0x1, P1 ;  /* 0x00000001ff037807 */ /* 0x000fe40000800000 */
[----:B------:R-:W-:Y:S02]  /*7030*/  SEL R7, R2, RZ, P1 ;  /* 0x000000ff02077207 */ /* 0x000fe40000800000 */
[----:B0-----:R-:W-:-:S03]  /*7040*/  LOP3.LUT R9, R10, R3, RZ, 0x3c, !PT ;  /* 0x000000030a097212 */ /* 0x001fc600078e3cff */
[----:B------:R-:W-:Y:S01]  /*7050*/  IMAD R11, R7, 0x8, R0 ;  /* 0x00000008070b7824 */ /* 0x000fe200078e0200 */
[----:B------:R-:W-:Y:S01]  /*7060*/  SHF.L.U32 R6, R9, 0x1f, RZ ;  /* 0x0000001f09067819 */ /* 0x000fe200000006ff */
[----:B-1----:R-:W-:Y:S06]  /*7070*/  @!P0 BRA `(.L_x_135) ;  /* 0x0000000800648947 */ /* 0x002fec0003800000 */
.L_x_167:
[----:B------:R-:W1:Y:S01]  /*7080*/  SYNCS.PHASECHK.TRANS64.TRYWAIT P0, [R11+URZ], R6 ;  /* 0x000000060b0075a7 */ /* 0x000e62000800017f */
[----:B------:R-:W-:-:S05]  /*7090*/  VIADD R2, R7, 0x1 ;  /* 0x0000000107027836 */ /* 0x000fca0000000000 */
[----:B------:R-:W-:-:S04]  /*70a0*/  ISETP.NE.AND P1, PT, R2, 0x19, PT ;  /* 0x000000190200780c */ /* 0x000fc80003f25270 */
[----:B------:R-:W-:Y:S02]  /*70b0*/  SEL R4, RZ, 0x1, P1 ;  /* 0x00000001ff047807 */ /* 0x000fe40000800000 */
[----:B------:R-:W-:Y:S02]  /*70c0*/  SEL R3, R2, RZ, P1 ;  /* 0x000000ff02037207 */ /* 0x000fe40000800000 */
[----:B------:R-:W-:Y:S01]  /*70d0*/  LOP3.LUT R4, R9, R4, RZ, 0x3c, !PT ;  /* 0x0000000409047212 */ /* 0x000fe200078e3cff */
[----:B-1----:R-:W-:Y:S06]  /*70e0*/  @!P0 BRA `(.L_x_136) ;  /* 0x00000008005c8947 */ /* 0x002fec0003800000 */
.L_x_168:
[----:B------:R-:W-:Y:S01]  /*70f0*/  IMAD R3, R3, 0x8, R0 ;  /* 0x0000000803037824 */ /* 0x000fe200078e0200 */
[----:B------:R-:W-:-:S07]  /*7100*/  SHF.L.U32 R0, R4, 0x1f, RZ ;  /* 0x0000001f04007819 */ /* 0x000fce00000006ff */
.L_x_137:
[----:B--2---:R2:W3:Y:S02]  /*7110*/  SYNCS.PHASECHK.TRANS64.TRYWAIT P0, [R3+URZ], R0 ;  /* 0x00000000030075a7 */ /* 0x0044e4000800017f */
[----:B---3--:R-:W-:Y:S05]  /*7120*/  @!P0 NANOSLEEP.SYNCS 0x989680 ;  /* 0x009896800000895d */ /* 0x008fea0003900000 */
[----:B------:R-:W3:Y:S02]  /*7130*/  @!P0 SYNCS.PHASECHK.TRANS64 P0, [R3+URZ], R0 ;  /* 0x00000000030085a7 */ /* 0x000ee4000800007f */
[----:B---3--:R-:W-:Y:S05]  /*7140*/  @!P0 BRA `(.L_x_137) ;  /* 0xfffffffc00f08947 */ /* 0x008fea000383ffff */
.L_x_111:
[----:B------:R-:W-:Y:S05]  /*7150*/  BSYNC B0 ;  /* 0x0000000000007941 */ /* 0x000fea0003800000 */
.L_x_110:
[----:B------:R-:W-:Y:S05]  /*7160*/  EXIT ;  /* 0x000000000000794d */ /* 0x000fea0003800000 */
.L_x_18:
[----:B-1----:R-:W-:-:S04]  /*7170*/  IMAD.U32 R79, RZ, RZ, UR8 ;  /* 0x00000008ff4f7e24 */ /* 0x002fc8000f8e00ff */
[----:B------:R1:W4:Y:S03]  /*7180*/  SYNCS.PHASECHK.TRANS64.TRYWAIT P0, [R79+URZ], R76 ;  /* 0x0000004c4f0075a7 */ /* 0x000326000800017f */
[----:B----4-:R-:W-:Y:S05]  /*7190*/  @!P0 NANOSLEEP.SYNCS 0x989680 ;  /* 0x009896800000895d */ /* 0x010fea0003900000 */
[----:B------:R-:W4:Y:S02]  /*71a0*/  @!P0 SYNCS.PHASECHK.TRANS64 P0, [R79+URZ], R76 ;  /* 0x0000004c4f0085a7 */ /* 0x000f24000800007f */
[----:B----4-:R-:W-:Y:S05]  /*71b0*/  @!P0 BRA `(.L_x_18) ;  /* 0xfffffffc00ec8947 */ /* 0x010fea000383ffff */
[----:B------:R-:W-:Y:S05]  /*71c0*/  BRA `(.L_x_17) ;  /* 0xffffffa800287947 */ /* 0x000fea000383ffff */
.L_x_97:
[----:B------:R-:W-:Y:S01]  /*71d0*/  BSSY B1, `(.L_x_138) ;  /* 0x0000006000017945 */ /* 0x000fe20003800000 */
[----:B------:R-:W-:-:S07]  /*71e0*/  IMAD.MOV.U32 R2, RZ, RZ, -0x1 ;  /* 0xffffffffff027424 */ /* 0x000fce00078e00ff */
[----:B------:R-:W-:Y:S05]  /*71f0*/  WARPSYNC.COLLECTIVE R2, `(.L_x_139) ;  /* 0x00000000020c7348 */ /* 0x000fea0003c00000 */
[----:B------:R-:W-:Y:S02]  /*7200*/  ELECT P1, UR62, PT ;  /* 0x00000000003e782f */ /* 0x000fe40003820000 */
[----:B------:R-:W-:Y:S01]  /*7210*/  MOV R2, UR62 ;  /* 0x0000003e00027c02 */ /* 0x000fe20008000f00 */
[----:B------:R-:W-:Y:S10]  /*7220*/  ENDCOLLECTIVE ;  /* 0x000000000000791b */ /* 0x000ff40003800000 */
.L_x_139:
[----:B------:R-:W-:Y:S05]  /*7230*/  BSYNC B1 ;  /* 0x0000000000017941 */ /* 0x000fea0003800000 */
.L_x_138:
[----:B------:R-:W-:Y:S05]  /*7240*/  BRA `(.L_x_140) ;  /* 0xffffffe400387947 */ /* 0x000fea000383ffff */
.L_x_100:
[----:B-1----:R1:W2:Y:S02]  /*7250*/  SYNCS.PHASECHK.TRANS64.TRYWAIT P1, [R20+URZ+0xc8], R7 ;  /* 0x0000c807140075a7 */ /* 0x0022a4000802017f */
[----:B--2---:R-:W-:Y:S05]  /*7260*/  @!P1 NANOSLEEP.SYNCS 0x989680 ;  /* 0x009896800000995d */ /* 0x004fea0003900000 */
[----:B------:R-:W2:Y:S02]  /*7270*/  @!P1 SYNCS.PHASECHK.TRANS64 P1, [R20+URZ+0xc8], R7 ;  /* 0x0000c807140095a7 */ /* 0x000ea4000802007f */
[----:B--2---:R-:W-:Y:S05]  /*7280*/  @!P1 BRA `(.L_x_100) ;  /* 0xfffffffc00f09947 */ /* 0x004fea000383ffff */
[----:B------:R-:W-:Y:S05]  /*7290*/  BRA `(.L_x_141) ;  /* 0xffffffe400747947 */ /* 0x000fea000383ffff */
.L_x_109:
[----:B------:R-:W-:Y:S01]  /*72a0*/  BSSY B0, `(.L_x_142) ;  /* 0x0000006000007945 */ /* 0x000fe20003800000 */
[----:B------:R-:W-:-:S07]  /*72b0*/  IMAD.MOV.U32 R2, RZ, RZ, -0x1 ;  /* 0xffffffffff027424 */ /* 0x000fce00078e00ff */
[----:B------:R-:W-:Y:S05]  /*72c0*/  WARPSYNC.COLLECTIVE R2, `(.L_x_143) ;  /* 0x00000000020c7348 */ /* 0x000fea0003c00000 */
[----:B------:R-:W-:Y:S02]  /*72d0*/  ELECT P1, UR62, PT ;  /* 0x00000000003e782f */ /* 0x000fe40003820000 */
[----:B------:R-:W-:Y:S01]  /*72e0*/  MOV R2, UR62 ;  /* 0x0000003e00027c02 */ /* 0x000fe20008000f00 */
[----:B------:R-:W-:Y:S10]  /*72f0*/  ENDCOLLECTIVE ;  /* 0x000000000000791b */ /* 0x000ff40003800000 */
.L_x_143:
[----:B------:R-:W-:Y:S05]  /*7300*/  BSYNC B0 ;  /* 0x0000000000007941 */ /* 0x000fea0003800000 */
.L_x_142:
[----:B------:R-:W-:Y:S01]  /*7310*/  PLOP3.LUT P0, PT, P1, PT, PT, 0x80, 0x0 ;  /* 0x000000000000781c */ /* 0x000fe20000f0f070 */
[----:B------:R-:W-:-:S12]  /*7320*/  BRA `(.L_x_144) ;  /* 0xffffffec00e87947 */ /* 0x000fd8000383ffff */
.L_x_113:
[----:B0-----:R0:W1:Y:S02]  /*7330*/  SYNCS.PHASECHK.TRANS64.TRYWAIT P0, [R5+URZ], R2 ;  /* 0x00000002050075a7 */ /* 0x001064000800017f */
[----:B-1----:R-:W-:Y:S05]  /*7340*/  @!P0 NANOSLEEP.SYNCS 0x989680 ;  /* 0x009896800000895d */ /* 0x002fea0003900000 */
[----:B------:R-:W1:Y:S02]  /*7350*/  @!P0 SYNCS.PHASECHK.TRANS64 P0, [R5+URZ], R2 ;  /* 0x00000002050085a7 */ /* 0x000e64000800007f */
[----:B-1----:R-:W-:Y:S05]  /*7360*/  @!P0 BRA `(.L_x_113) ;  /* 0xfffffffc00f08947 */ /* 0x002fea000383ffff */
[----:B------:R-:W-:Y:S05]  /*7370*/  BRA `(.L_x_145) ;  /* 0xfffffff000287947 */ /* 0x000fea000383ffff */
.L_x_114:
[----:B0-----:R0:W1:Y:S02]  /*7380*/  SYNCS.PHASECHK.TRANS64.TRYWAIT P0, [R7+URZ], R4 ;  /* 0x00000004070075a7 */ /* 0x001064000800017f */
[----:B-1----:R-:W-:Y:S05]  /*7390*/  @!P0 NANOSLEEP.SYNCS 0x989680 ;  /* 0x009896800000895d */ /* 0x002fea0003900000 */
[----:B------:R-:W1:Y:S02]  /*73a0*/  @!P0 SYNCS.PHASECHK.TRANS64 P0, [R7+URZ], R4 ;  /* 0x00000004070085a7 */ /* 0x000e64000800007f */
[----:B-1----:R-:W-:Y:S05]  /*73b0*/  @!P0 BRA `(.L_x_114) ;  /* 0xfffffffc00f08947 */ /* 0x002fea000383ffff */
[----:B------:R-:W-:Y:S05]  /*73c0*/  BRA `(.L_x_146) ;  /* 0xfffffff000387947 */ /* 0x000fea000383ffff */
.L_x_115:
[----:B0-----:R0:W1:Y:S02]  /*73d0*/  SYNCS.PHASECHK.TRANS64.TRYWAIT P0, [R6+URZ], R5 ;  /* 0x00000005060075a7 */ /* 0x001064000800017f */
[----:B-1----:R-:W-:Y:S05]  /*73e0*/  @!P0 NANOSLEEP.SYNCS 0x989680 ;  /* 0x009896800000895d */ /* 0x002fea0003900000 */
[----:B------:R-:W1:Y:S02]  /*73f0*/  @!P0 SYNCS.PHASECHK.TRANS64 P0, [R6+URZ], R5 ;  /* 0x00000005060085a7 */ /* 0x000e64000800007f */
[----:B-1----:R-:W-:Y:S05]  /*7400*/  @!P0 BRA `(.L_x_115) ;  /* 0xfffffffc00f08947 */ /* 0x002fea000383ffff */
[----:B------:R-:W-:Y:S05]  /*7410*/  BRA `(.L_x_147) ;  /* 0xfffffff000487947 */ /* 0x000fea000383ffff */
.L_x_116:
[----:B0-----:R0:W1:Y:S02]  /*7420*/  SYNCS.PHASECHK.TRANS64.TRYWAIT P0, [R9+URZ], R4 ;  /* 0x00000004090075a7 */ /* 0x001064000800017f */
[----:B-1----:R-:W-:Y:S05]  /*7430*/  @!P0 NANOSLEEP.SYNCS 0x989680 ;  /* 0x009896800000895d */ /* 0x002fea0003900000 */
[----:B------:R-:W1:Y:S02]  /*7440*/  @!P0 SYNCS.PHASECHK.TRANS64 P0, [R9+URZ], R4 ;  /* 0x00000004090085a7 */ /* 0x000e64000800007f */
[----:B-1----:R-:W-:Y:S05]  /*7450*/  @!P0 BRA `(.L_x_116) ;  /* 0xfffffffc00f08947 */ /* 0x002fea000383ffff */
[----:B------:R-:W-:Y:S05]  /*7460*/  BRA `(.L_x_148) ;  /* 0xfffffff000587947 */ /* 0x000fea000383ffff */
.L_x_117:
[----:B0-----:R0:W1:Y:S02]  /*7470*/  SYNCS.PHASECHK.TRANS64.TRYWAIT P0, [R6+URZ], R5 ;  /* 0x00000005060075a7 */ /* 0x001064000800017f */
[----:B-1----:R-:W-:Y:S05]  /*7480*/  @!P0 NANOSLEEP.SYNCS 0x989680 ;  /* 0x009896800000895d */ /* 0x002fea0003900000 */
[----:B------:R-:W1:Y:S02]  /*7490*/  @!P0 SYNCS.PHASECHK.TRANS64 P0, [R6+URZ], R5 ;  /* 0x00000005060085a7 */ /* 0x000e64000800007f */
[----:B-1----:R-:W-:Y:S05]  /*74a0*/  @!P0 BRA `(.L_x_117) ;  /* 0xfffffffc00f08947 */ /* 0x002fea000383ffff */
[----:B------:R-:W-:Y:S05]  /*74b0*/  BRA `(.L_x_149) ;  /* 0xfffffff000687947 */ /* 0x000fea000383ffff */
.L_x_118:
[----:B0-----:R0:W1:Y:S02]  /*74c0*/  SYNCS.PHASECHK.TRANS64.TRYWAIT P0, [R9+URZ], R4 ;  /* 0x00000004090075a7 */ /* 0x001064000800017f */
[----:B-1----:R-:W-:Y:S05]  /*74d0*/  @!P0 NANOSLEEP.SYNCS 0x989680 ;  /* 0x009896800000895d */ /* 0x002fea0003900000 */
[----:B------:R-:W1:Y:S02]  /*74e0*/  @!P0 SYNCS.PHASECHK.TRANS64 P0, [R9+URZ], R4 ;  /* 0x00000004090085a7 */ /* 0x000e64000800007f */
[----:B-1----:R-:W-:Y:S05]  /*74f0*/  @!P0 BRA `(.L_x_118) ;  /* 0xfffffffc00f08947 */ /* 0x002fea000383ffff */
[----:B------:R-:W-:Y:S05]  /*7500*/  BRA `(.L_x_150) ;  /* 0xfffffff000787947 */ /* 0x000fea000383ffff */
.L_x_119:
[----:B0-----:R0:W1:Y:S02]  /*7510*/  SYNCS.PHASECHK.TRANS64.TRYWAIT P0, [R6+URZ], R5 ;  /* 0x00000005060075a7 */ /* 0x001064000800017f */
[----:B-1----:R-:W-:Y:S05]  /*7520*/  @!P0 NANOSLEEP.SYNCS 0x989680 ;  /* 0x009896800000895d */ /* 0x002fea0003900000 */
[----:B------:R-:W1:Y:S02]  /*7530*/  @!P0 SYNCS.PHASECHK.TRANS64 P0, [R6+URZ], R5 ;  /* 0x00000005060085a7 */ /* 0x000e64000800007f */
[----:B-1----:R-:W-:Y:S05]  /*7540*/  @!P0 BRA `(.L_x_119) ;  /* 0xfffffffc00f08947 */ /* 0x002fea000383ffff */
[----:B------:R-:W-:Y:S05]  /*7550*/  BRA `(.L_x_151) ;  /* 0xfffffff000887947 */ /* 0x000fea000383ffff */
.L_x_120:
[----:B0-----:R0:W1:Y:S02]  /*7560*/  SYNCS.PHASECHK.TRANS64.TRYWAIT P0, [R9+URZ], R4 ;  /* 0x00000004090075a7 */ /* 0x001064000800017f */
[----:B-1----:R-:W-:Y:S05]  /*7570*/  @!P0 NANOSLEEP.SYNCS 0x989680 ;  /* 0x009896800000895d */ /* 0x002fea0003900000 */
[----:B------:R-:W1:Y:S02]  /*7580*/  @!P0 SYNCS.PHASECHK.TRANS64 P0, [R9+URZ], R4 ;  /* 0x00000004090085a7 */ /* 0x000e64000800007f */
[----:B-1----:R-:W-:Y:S05]  /*7590*/  @!P0 BRA `(.L_x_120) ;  /* 0xfffffffc00f08947 */ /* 0x002fea000383ffff */
[----:B------:R-:W-:Y:S05]  /*75a0*/  BRA `(.L_x_152) ;  /* 0xfffffff000987947 */ /* 0x000fea000383ffff */
.L_x_121:
[----:B0-----:R0:W1:Y:S02]  /*75b0*/  SYNCS.PHASECHK.TRANS64.TRYWAIT P0, [R6+URZ], R5 ;  /* 0x00000005060075a7 */ /* 0x001064000800017f */
[----:B-1----:R-:W-:Y:S05]  /*75c0*/  @!P0 NANOSLEEP.SYNCS 0x989680 ;  /* 0x009896800000895d */ /* 0x002fea0003900000 */
[----:B------:R-:W1:Y:S02]  /*75d0*/  @!P0 SYNCS.PHASECHK.TRANS64 P0, [R6+URZ], R5 ;  /* 0x00000005060085a7 */ /* 0x000e64000800007f */
[----:B-1----:R-:W-:Y:S05]  /*75e0*/  @!P0 BRA `(.L_x_121) ;  /* 0xfffffffc00f08947 */ /* 0x002fea000383ffff */
[----:B------:R-:W-:Y:S05]  /*75f0*/  BRA `(.L_x_153) ;  /* 0xfffffff000a87947 */ /* 0x000fea000383ffff */
.L_x_122:
[----:B0-----:R0:W1:Y:S02]  /*7600*/  SYNCS.PHASECHK.TRANS64.TRYWAIT P0, [R9+URZ], R4 ;  /* 0x00000004090075a7 */ /* 0x001064000800017f */
[----:B-1----:R-:W-:Y:S05]  /*7610*/  @!P0 NANOSLEEP.SYNCS 0x989680 ;  /* 0x009896800000895d */ /* 0x002fea0003900000 */
[----:B------:R-:W1:Y:S02]  /*7620*/  @!P0 SYNCS.PHASECHK.TRANS64 P0, [R9+URZ], R4 ;  /* 0x00000004090085a7 */ /* 0x000e64000800007f */
[----:B-1----:R-:W-:Y:S05]  /*7630*/  @!P0 BRA `(.L_x_122) ;  /* 0xfffffffc00f08947 */ /* 0x002fea000383ffff */
[----:B------:R-:W-:Y:S05]  /*7640*/  BRA `(.L_x_154) ;  /* 0xfffffff000b87947 */ /* 0x000fea000383ffff */
.L_x_123:
[----:B0-----:R0:W1:Y:S02]  /*7650*/  SYNCS.PHASECHK.TRANS64.TRYWAIT P0, [R6+URZ], R5 ;  /* 0x00000005060075a7 */ /* 0x001064000800017f */
[----:B-1----:R-:W-:Y:S05]  /*7660*/  @!P0 NANOSLEEP.SYNCS 0x989680 ;  /* 0x009896800000895d */ /* 0x002fea0003900000 */
[----:B------:R-:W1:Y:S02]  /*7670*/  @!P0 SYNCS.PHASECHK.TRANS64 P0, [R6+URZ], R5 ;  /* 0x00000005060085a7 */ /* 0x000e64000800007f */
[----:B-1----:R-:W-:Y:S05]  /*7680*/  @!P0 BRA `(.L_x_123) ;  /* 0xfffffffc00f08947 */ /* 0x002fea000383ffff */
[----:B------:R-:W-:Y:S05]  /*7690*/  BRA `(.L_x_155) ;  /* 0xfffffff000c87947 */ /* 0x000fea000383ffff */
.L_x_124:
[----:B0-----:R0:W1:Y:S02]  /*76a0*/  SYNCS.PHASECHK.TRANS64.TRYWAIT P0, [R9+URZ], R4 ;  /* 0x00000004090075a7 */ /* 0x001064000800017f */
[----:B-1----:R-:W-:Y:S05]  /*76b0*/  @!P0 NANOSLEEP.SYNCS 0x989680 ;  /* 0x009896800000895d */ /* 0x002fea0003900000 */
[----:B------:R-:W1:Y:S02]  /*76c0*/  @!P0 SYNCS.PHASECHK.TRANS64 P0, [R9+URZ], R4 ;  /* 0x00000004090085a7 */ /* 0x000e64000800007f */
[----:B-1----:R-:W-:Y:S05]  /*76d0*/  @!P0 BRA `(.L_x_124) ;  /* 0xfffffffc00f08947 */ /* 0x002fea000383ffff */
[----:B------:R-:W-:Y:S05]  /*76e0*/  BRA `(.L_x_156) ;  /* 0xfffffff000d87947 */ /* 0x000fea000383ffff */
.L_x_125:
[----:B0-----:R0:W1:Y:S02]  /*76f0*/  SYNCS.PHASECHK.TRANS64.TRYWAIT P0, [R6+URZ], R5 ;  /* 0x00000005060075a7 */ /* 0x001064000800017f */
[----:B-1----:R-:W-:Y:S05]  /*7700*/  @!P0 NANOSLEEP.SYNCS 0x989680 ;  /* 0x009896800000895d */ /* 0x002fea0003900000 */
[----:B------:R-:W1:Y:S02]  /*7710*/  @!P0 SYNCS.PHASECHK.TRANS64 P0, [R6+URZ], R5 ;  /* 0x00000005060085a7 */ /* 0x000e64000800007f */
[----:B-1----:R-:W-:Y:S05]  /*7720*/  @!P0 BRA `(.L_x_125) ;  /* 0xfffffffc00f08947 */ /* 0x002fea000383ffff */
[----:B------:R-:W-:Y:S05]  /*7730*/  BRA `(.L_x_157) ;  /* 0xfffffff000e87947 */ /* 0x000fea000383ffff */
.L_x_126:
[----:B0-----:R0:W1:Y:S02]  /*7740*/  SYNCS.PHASECHK.TRANS64.TRYWAIT P0, [R9+URZ], R4 ;  /* 0x00000004090075a7 */ /* 0x001064000800017f */
[----:B-1----:R-:W-:Y:S05]  /*7750*/  @!P0 NANOSLEEP.SYNCS 0x989680 ;  /* 0x009896800000895d */ /* 0x002fea0003900000 */
[----:B------:R-:W1:Y:S02]  /*7760*/  @!P0 SYNCS.PHASECHK.TRANS64 P0, [R9+URZ], R4 ;  /* 0x00000004090085a7 */ /* 0x000e64000800007f */
[----:B-1----:R-:W-:Y:S05]  /*7770*/  @!P0 BRA `(.L_x_126) ;  /* 0xfffffffc00f08947 */ /* 0x002fea000383ffff */
[----:B------:R-:W-:Y:S05]  /*7780*/  BRA `(.L_x_158) ;  /* 0xfffffff000f87947 */ /* 0x000fea000383ffff */
.L_x_127:
[----:B0-----:R0:W1:Y:S02]  /*7790*/  SYNCS.PHASECHK.TRANS64.TRYWAIT P0, [R6+URZ], R5 ;  /* 0x00000005060075a7 */ /* 0x001064000800017f */
[----:B-1----:R-:W-:Y:S05]  /*77a0*/  @!P0 NANOSLEEP.SYNCS 0x989680 ;  /* 0x009896800000895d */ /* 0x002fea0003900000 */
[----:B------:R-:W1:Y:S02]  /*77b0*/  @!P0 SYNCS.PHASECHK.TRANS64 P0, [R6+URZ], R5 ;  /* 0x00000005060085a7 */ /* 0x000e64000800007f */
[----:B-1----:R-:W-:Y:S05]  /*77c0*/  @!P0 BRA `(.L_x_127) ;  /* 0xfffffffc00f08947 */ /* 0x002fea000383ffff */
[----:B------:R-:W-:Y:S05]  /*77d0*/  BRA `(.L_x_159) ;  /* 0xfffffff400087947 */ /* 0x000fea000383ffff */
.L_x_128:
[----:B0-----:R0:W1:Y:S02]  /*77e0*/  SYNCS.PHASECHK.TRANS64.TRYWAIT P0, [R9+URZ], R4 ;  /* 0x00000004090075a7 */ /* 0x001064000800017f */
[----:B-1----:R-:W-:Y:S05]  /*77f0*/  @!P0 NANOSLEEP.SYNCS 0x989680 ;  /* 0x009896800000895d */ /* 0x002fea0003900000 */
[----:B------:R-:W1:Y:S02]  /*7800*/  @!P0 SYNCS.PHASECHK.TRANS64 P0, [R9+URZ], R4 ;  /* 0x00000004090085a7 */ /* 0x000e64000800007f */
[----:B-1----:R-:W-:Y:S05]  /*7810*/  @!P0 BRA `(.L_x_128) ;  /* 0xfffffffc00f08947 */ /* 0x002fea000383ffff */
[----:B------:R-:W-:Y:S05]  /*7820*/  BRA `(.L_x_160) ;  /* 0xfffffff400187947 */ /* 0x000fea000383ffff */
.L_x_129:
[----:B0-----:R0:W1:Y:S02]  /*7830*/  SYNCS.PHASECHK.TRANS64.TRYWAIT P0, [R6+URZ], R5 ;  /* 0x00000005060075a7 */ /* 0x001064000800017f */
[----:B-1----:R-:W-:Y:S05]  /*7840*/  @!P0 NANOSLEEP.SYNCS 0x989680 ;  /* 0x009896800000895d */ /* 0x002fea0003900000 */
[----:B------:R-:W1:Y:S02]  /*7850*/  @!P0 SYNCS.PHASECHK.TRANS64 P0, [R6+URZ], R5 ;  /* 0x00000005060085a7 */ /* 0x000e64000800007f */
[----:B-1----:R-:W-:Y:S05]  /*7860*/  @!P0 BRA `(.L_x_129) ;  /* 0xfffffffc00f08947 */ /* 0x002fea000383ffff */
[----:B------:R-:W-:Y:S05]  /*7870*/  BRA `(.L_x_161) ;  /* 0xfffffff400287947 */ /* 0x000fea000383ffff */
.L_x_130:
[----:B0-----:R0:W1:Y:S02]  /*7880*/  SYNCS.PHASECHK.TRANS64.TRYWAIT P0, [R9+URZ], R4 ;  /* 0x00000004090075a7 */ /* 0x001064000800017f */
[----:B-1----:R-:W-:Y:S05]  /*7890*/  @!P0 NANOSLEEP.SYNCS 0x989680 ;  /* 0x009896800000895d */ /* 0x002fea0003900000 */
[----:B------:R-:W1:Y:S02]  /*78a0*/  @!P0 SYNCS.PHASECHK.TRANS64 P0, [R9+URZ], R4 ;  /* 0x00000004090085a7 */ /* 0x000e64000800007f */
[----:B-1----:R-:W-:Y:S05]  /*78b0*/  @!P0 BRA `(.L_x_130) ;  /* 0xfffffffc00f08947 */ /* 0x002fea000383ffff */
[----:B------:R-:W-:Y:S05]  /*78c0*/  BRA `(.L_x_162) ;  /* 0xfffffff400387947 */ /* 0x000fea000383ffff */
.L_x_131:
[----:B0-----:R0:W1:Y:S02]  /*78d0*/  SYNCS.PHASECHK.TRANS64.TRYWAIT P0, [R6+URZ], R5 ;  /* 0x00000005060075a7 */ /* 0x001064000800017f */
[----:B-1----:R-:W-:Y:S05]  /*78e0*/  @!P0 NANOSLEEP.SYNCS 0x989680 ;  /* 0x009896800000895d */ /* 0x002fea0003900000 */
[----:B------:R-:W1:Y:S02]  /*78f0*/  @!P0 SYNCS.PHASECHK.TRANS64 P0, [R6+URZ], R5 ;  /* 0x00000005060085a7 */ /* 0x000e64000800007f */
[----:B-1----:R-:W-:Y:S05]  /*7900*/  @!P0 BRA `(.L_x_131) ;  /* 0xfffffffc00f08947 */ /* 0x002fea000383ffff */
[----:B------:R-:W-:Y:S05]  /*7910*/  BRA `(.L_x_163) ;  /* 0xfffffff400487947 */ /* 0x000fea000383ffff */
.L_x_132:
[----:B0-----:R0:W1:Y:S02]  /*7920*/  SYNCS.PHASECHK.TRANS64.TRYWAIT P0, [R9+URZ], R4 ;  /* 0x00000004090075a7 */ /* 0x001064000800017f */
[----:B-1----:R-:W-:Y:S05]  /*7930*/  @!P0 NANOSLEEP.SYNCS 0x989680 ;  /* 0x009896800000895d */ /* 0x002fea0003900000 */
[----:B------:R-:W1:Y:S02]  /*7940*/  @!P0 SYNCS.PHASECHK.TRANS64 P0, [R9+URZ], R4 ;  /* 0x00000004090085a7 */ /* 0x000e64000800007f */
[----:B-1----:R-:W-:Y:S05]  /*7950*/  @!P0 BRA `(.L_x_132) ;  /* 0xfffffffc00f08947 */ /* 0x002fea000383ffff */
[----:B------:R-:W-:Y:S05]  /*7960*/  BRA `(.L_x_164) ;  /* 0xfffffff400587947 */ /* 0x000fea000383ffff */
.L_x_133:
[----:B0-----:R0:W1:Y:S02]  /*7970*/  SYNCS.PHASECHK.TRANS64.TRYWAIT P0, [R6+URZ], R5 ;  /* 0x00000005060075a7 */ /* 0x001064000800017f */
[----:B-1----:R-:W-:Y:S05]  /*7980*/  @!P0 NANOSLEEP.SYNCS 0x989680 ;  /* 0x009896800000895d */ /* 0x002fea0003900000 */
[----:B------:R-:W1:Y:S02]  /*7990*/  @!P0 SYNCS.PHASECHK.TRANS64 P0, [R6+URZ], R5 ;  /* 0x00000005060085a7 */ /* 0x000e64000800007f */
[----:B-1----:R-:W-:Y:S05]  /*79a0*/  @!P0 BRA `(.L_x_133) ;  /* 0xfffffffc00f08947 */ /* 0x002fea000383ffff */
[----:B------:R-:W-:Y:S05]  /*79b0*/  BRA `(.L_x_165) ;  /* 0xfffffff400687947 */ /* 0x000fea000383ffff */
.L_x_134:
[----:B0-----:R0:W1:Y:S02]  /*79c0*/  SYNCS.PHASECHK.TRANS64.TRYWAIT P0, [R9+URZ], R4 ;  /* 0x00000004090075a7 */ /* 0x001064000800017f */
[----:B-1----:R-:W-:Y:S05]  /*79d0*/  @!P0 NANOSLEEP.SYNCS 0x989680 ;  /* 0x009896800000895d */ /* 0x002fea0003900000 */
[----:B------:R-:W1:Y:S02]  /*79e0*/  @!P0 SYNCS.PHASECHK.TRANS64 P0, [R9+URZ], R4 ;  /* 0x00000004090085a7 */ /* 0x000e64000800007f */
[----:B-1----:R-:W-:Y:S05]  /*79f0*/  @!P0 BRA `(.L_x_134) ;  /* 0xfffffffc00f08947 */ /* 0x002fea000383ffff */
[----:B------:R-:W-:Y:S05]  /*7a00*/  BRA `(.L_x_166) ;  /* 0xfffffff400787947 */ /* 0x000fea000383ffff */
.L_x_135:
[----:B0-----:R0:W1:Y:S02]  /*7a10*/  SYNCS.PHASECHK.TRANS64.TRYWAIT P0, [R8+URZ], R5 ;  /* 0x00000005080075a7 */ /* 0x001064000800017f */
[----:B-1----:R-:W-:Y:S05]  /*7a20*/  @!P0 NANOSLEEP.SYNCS 0x989680 ;  /* 0x009896800000895d */ /* 0x002fea0003900000 */
[----:B------:R-:W1:Y:S02]  /*7a30*/  @!P0 SYNCS.PHASECHK.TRANS64 P0, [R8+URZ], R5 ;  /* 0x00000005080085a7 */ /* 0x000e64000800007f */
[----:B-1----:R-:W-:Y:S05]  /*7a40*/  @!P0 BRA `(.L_x_135) ;  /* 0xfffffffc00f08947 */ /* 0x002fea000383ffff */
[----:B------:R-:W-:Y:S05]  /*7a50*/  BRA `(.L_x_167) ;  /* 0xfffffff400887947 */ /* 0x000fea000383ffff */
.L_x_136:
[----:B-1----:R1:W2:Y:S02]  /*7a60*/  SYNCS.PHASECHK.TRANS64.TRYWAIT P0, [R11+URZ], R6 ;  /* 0x000000060b0075a7 */ /* 0x0022a4000800017f */
[----:B--2---:R-:W-:Y:S05]  /*7a70*/  @!P0 NANOSLEEP.SYNCS 0x989680 ;  /* 0x009896800000895d */ /* 0x004fea0003900000 */
[----:B------:R-:W2:Y:S02]  /*7a80*/  @!P0 SYNCS.PHASECHK.TRANS64 P0, [R11+URZ], R6 ;  /* 0x000000060b0085a7 */ /* 0x000ea4000800007f */
[----:B--2---:R-:W-:Y:S05]  /*7a90*/  @!P0 BRA `(.L_x_136) ;  /* 0xfffffffc00f08947 */ /* 0x004fea000383ffff */
[----:B------:R-:W-:Y:S05]  /*7aa0*/  BRA `(.L_x_168) ;  /* 0xfffffff400907947 */ /* 0x000fea000383ffff */
.L_x_169:
[----:B------:R-:W-:-:S00]  /*7ab0*/  BRA `(.L_x_169) ;  /* 0xfffffffc00fc7947 */ /* 0x000fc0000383ffff */
[----:B------:R-:W-:-:S00]  /*7ac0*/  NOP ;  /* 0x0000000000007918 */ /* 0x000fc00000000000 */
        /* <DEDUP_REMOVED lines=11> */
.L_x_170:


//--------------------- .nv.shared._ZN7cutlass13device_kernelINS_4gemm6kernel13GemmUniversalIN4cute5tupleIJiiiiEEENS1_10collective13CollectiveMmaINS1_43MainloopSm90TmaGmmaWarpSpecializedSparseFP8ILi25ENS5_IJNS4_1CILi1EEESB_SB_EEENS1_35KernelTmaWarpSpecializedCooperativeEEENS5_IJNSA_ILi128EEENSA_ILi64EEESG_EEENS_12float_e4m3_tENS5_IJNS4_6LayoutINS5_IJiNS5_IJNSA_ILi2EEEiEEEiEEENS5_IJlNS5_IJSB_SK_EEElEEEEENSJ_INS5_IJNS5_IJSG_iEEESQ_iEEENS5_IJNS5_IJSG_NSA_ILi4096EEEEEENS5_IJSB_lEEElEEEEEEEESI_NS5_IJlSB_lEEENS4_8TiledMMAINS4_8MMA_AtomIJNS4_4SM904GMMA6SPARSE31GMMA_64x64x64_F32E4M3E4M3_SS_TNILNS12_7ScaleInE1ELS15_1ELNS12_9SparseSelE0EEEEEENSJ_INS5_IJSK_SB_SB_EEENS5_IJSB_NSA_ILi0EEES1A_EEEEENS5_IJNS4_10UnderscoreES1D_S1D_EEEEENS4_13SM90_TMA_LOADENS4_14ComposedLayoutINS4_7SwizzleILi1ELi4ELi3EEENS4_25smem_sparse_ptr_flag_bitsILi2ELi8EEENSJ_INS5_IJNS5_IJSB_NSA_ILi8EEEEEENS5_IJSK_NSA_ILi32EEEEEEEEENS5_IJNS5_IJS1A_SG_EEESN_EEEEEEEvNS4_8identityES1G_NS1H_INS1I_ILi2ELi4ELi3EEENS4_18smem_ptr_flag_bitsILi8EEENSJ_INS5_IJS1M_SG_EEENS5_IJSG_SB_EEEEEEEvS1V_EENS_8epilogue10collective6detail29Sm90TmaWarpSpecializedAdapterINS25_15DefaultEpilogueIfNS5_IJSB_llEEES29_NS24_6thread17LinearCombinationIfLi1EffLNS2A_9ScaleType4KindE0ELNS_15FloatRoundStyleE2EfEENS1_15EpilogueDefaultEEEEEvvEEEEvNT_6ParamsE --------------------------
	.section	.nv.shared._ZN7cutlass13device_kernelINS_4gemm6kernel13GemmUniversalIN4cute5tupleIJiiiiEEENS1_10collective13CollectiveMmaINS1_43MainloopSm90TmaGmmaWarpSpecializedSparseFP8ILi25ENS5_IJNS4_1CILi1EEESB_SB_EEENS1_35KernelTmaWarpSpecializedCooperativeEEENS5_IJNSA_ILi128EEENSA_ILi64EEESG_EEENS_12float_e4m3_tENS5_IJNS4_6LayoutINS5_IJiNS5_IJNSA_ILi2EEEiEEEiEEENS5_IJlNS5_IJSB_SK_EEElEEEEENSJ_INS5_IJNS5_IJSG_iEEESQ_iEEENS5_IJNS5_IJSG_NSA_ILi4096EEEEEENS5_IJSB_lEEElEEEEEEEESI_NS5_IJlSB_lEEENS4_8TiledMMAINS4_8MMA_AtomIJNS4_4SM904GMMA6SPARSE31GMMA_64x64x64_F32E4M3E4M3_SS_TNILNS12_7ScaleInE1ELS15_1ELNS12_9SparseSelE0EEEEEENSJ_INS5_IJSK_SB_SB_EEENS5_IJSB_NSA_ILi0EEES1A_EEEEENS5_IJNS4_10UnderscoreES1D_S1D_EEEEENS4_13SM90_TMA_LOADENS4_14ComposedLayoutINS4_7SwizzleILi1ELi4ELi3EEENS4_25smem_sparse_ptr_flag_bitsILi2ELi8EEENSJ_INS5_IJNS5_IJSB_NSA_ILi8EEEEEENS5_IJSK_NSA_ILi32EEEEEEEEENS5_IJNS5_IJS1A_SG_EEESN_EEEEEEEvNS4_8identityES1G_NS1H_INS1I_ILi2ELi4ELi3EEENS4_18smem_ptr_flag_bitsILi8EEENSJ_INS5_IJS1M_SG_EEENS5_IJSG_SB_EEEEEEEvS1V_EENS_8epilogue10collective6detail29Sm90TmaWarpSpecializedAdapterINS25_15DefaultEpilogueIfNS5_IJSB_llEEES29_NS24_6thread17LinearCombinationIfLi1EffLNS2A_9ScaleType4KindE0ELNS_15FloatRoundStyleE2EfEENS1_15EpilogueDefaultEEEEEvvEEEEvNT_6ParamsE,"aw",@nobits
	.sectionflags	@""
	.align	16
	.zero		1024


//--------------------- .nv.shared.reserved.0     --------------------------
	.section	.nv.shared.reserved.0,"aw",@nobits
	.weak		__nv_reservedSMEM_offset_0_alias
	.size		__nv_reservedSMEM_offset_0_alias, 0, 0
	.other		__nv_reservedSMEM_offset_0_alias,@"STO_CUDA_RESERVED_SHARED STV_DEFAULT"
__nv_reservedSMEM_offset_0_alias:
	.zero		0


//--------------------- .nv.global                --------------------------
	.section	.nv.global,"aw",@nobits
.nv.global:
	.type		_ZN39_INTERNAL_b99ebd55_4_k_cu_4c7f9a9c_27904cute1_E,@object
	.size		_ZN39_INTERNAL_b99ebd55_4_k_cu_4c7f9a9c_27904cute1_E,(_ZN39_INTERNAL_b99ebd55_4_k_cu_4c7f9a9c_27904cuda3std3__45__cpo6cbeginE - _ZN39_INTERNAL_b99ebd55_4_k_cu_4c7f9a9c_27904cute1_E)
_ZN39_INTERNAL_b99ebd55_4_k_cu_4c7f9a9c_27904cute1_E:
	.zero		1
	.type		_ZN39_INTERNAL_b99ebd55_4_k_cu_4c7f9a9c_27904cuda3std3__45__cpo6cbeginE,@object
	.size		_ZN39_INTERNAL_b99ebd55_4_k_cu_4c7f9a9c_27904cuda3std3__45__cpo6cbeginE,(_ZN39_INTERNAL_b99ebd55_4_k_cu_4c7f9a9c_27904cuda3std3__48in_placeE - _ZN39_INTERNAL_b99ebd55_4_k_cu_4c7f9a9c_27904cuda3std3__45__cpo6cbeginE)
_ZN39_INTERNAL_b99ebd55_4_k_cu_4c7f9a9c_27904cuda3std3__45__cpo6cbeginE:
	.zero		1
	.type		_ZN39_INTERNAL_b99ebd55_4_k_cu_4c7f9a9c_27904cuda3std3__48in_placeE,@object
	.size		_ZN39_INTERNAL_b99ebd55_4_k_cu_4c7f9a9c_27904cuda3std3__48in_placeE,(_ZN39_INTERNAL_b99ebd55_4_k_cu_4c7f9a9c_27904cuda3std6ranges3__45__cpo9iter_moveE - _ZN39_INTERNAL_b99ebd55_4_k_cu_4c7f9a9c_27904cuda3std3__48in_placeE)
_ZN39_INTERNAL_b99ebd55_4_k_cu_4c7f9a9c_27904cuda3std3__48in_placeE:
	.zero		1
	.type		_ZN39_INTERNAL_b99ebd55_4_k_cu_4c7f9a9c_27904cuda3std6ranges3__45__cpo9iter_moveE,@object
	.size		_ZN39_INTERNAL_b99ebd55_4_k_cu_4c7f9a9c_27904cuda3std6ranges3__45__cpo9iter_moveE,(_ZN39_INTERNAL_b99ebd55_4_k_cu_4c7f9a9c_27904cuda3std3__45__cpo5beginE - _ZN39_INTERNAL_b99ebd55_4_k_cu_4c7f9a9c_27904cuda3std6ranges3__45__cpo9iter_moveE)
_ZN39_INTERNAL_b99ebd55_4_k_cu_4c7f9a9c_27904cuda3std6ranges3__45__cpo9iter_moveE:
	.zero		1
	.type		_ZN39_INTERNAL_b99ebd55_4_k_cu_4c7f9a9c_27904cuda3std3__45__cpo5beginE,@object
	.size		_ZN39_INTERNAL_b99ebd55_4_k_cu_4c7f9a9c_27904cuda3std3__45__cpo5beginE,(_ZN39_INTERNAL_b99ebd55_4_k_cu_4c7f9a9c_27904cuda3std3__441_GLOBAL__N__b99ebd55_4_k_cu_4c7f9a9c_27906ignoreE - _ZN39_INTERNAL_b99ebd55_4_k_cu_4c7f9a9c_27904cuda3std3__45__cpo5beginE)
_ZN39_INTERNAL_b99ebd55_4_k_cu_4c7f9a9c_27904cuda3std3__45__cpo5beginE:
	.zero		1
	.type		_ZN39_INTERNAL_b99ebd55_4_k_cu_4c7f9a9c_27904cuda3std3__441_GLOBAL__N__b99ebd55_4_k_cu_4c7f9a9c_27906ignoreE,@object
	.size		_ZN39_INTERNAL_b99ebd55_4_k_cu_4c7f9a9c_27904cuda3std3__441_GLOBAL__N__b99ebd55_4_k_cu_4c7f9a9c_27906ignoreE,(_ZN39_INTERNAL_b99ebd55_4_k_cu_4c7f9a9c_27904cute7productE - _ZN39_INTERNAL_b99ebd55_4_k_cu_4c7f9a9c_27904cuda3std3__441_GLOBAL__N__b99ebd55_4_k_cu_4c7f9a9c_27906ignoreE)
_ZN39_INTERNAL_b99ebd55_4_k_cu_4c7f9a9c_27904cuda3std3__441_GLOBAL__N__b99ebd55_4_k_cu_4c7f9a9c_27906ignoreE:
	.zero		1
	.type		_ZN39_INTERNAL_b99ebd55_4_k_cu_4c7f9a9c_27904cute7productE,@object
	.size		_ZN39_INTERNAL_b99ebd55_4_k_cu_4c7f9a9c_27904cute7productE,(_ZN39_INTERNAL_b99ebd55_4_k_cu_4c7f9a9c_27904cuda3std3__45__cpo3endE - _ZN39_INTERNAL_b99ebd55_4_k_cu_4c7f9a9c_27904cute7productE)
_ZN39_INTERNAL_b99ebd55_4_k_cu_4c7f9a9c_27904cute7productE:
	.zero		1
	.type		_ZN39_INTERNAL_b99ebd55_4_k_cu_4c7f9a9c_27904cuda3std3__45__cpo3endE,@object
	.size		_ZN39_INTERNAL_b99ebd55_4_k_cu_4c7f9a9c_27904cuda3std3__45__cpo3endE,(_ZN39_INTERNAL_b99ebd55_4_k_cu_4c7f9a9c_27904cuda3std3__419piecewise_constructE - _ZN39_INTERNAL_b99ebd55_4_k_cu_4c7f9a9c_27904cuda3std3__45__cpo3endE)
_ZN39_INTERNAL_b99ebd55_4_k_cu_4c7f9a9c_27904cuda3std3__45__cpo3endE:
	.zero		1
	.type		_ZN39_INTERNAL_b99ebd55_4_k_cu_4c7f9a9c_27904cuda3std3__419piecewise_constructE,@object
	.size		_ZN39_INTERNAL_b99ebd55_4_k_cu_4c7f9a9c_27904cuda3std3__419piecewise_constructE,(_ZN39_INTERNAL_b99ebd55_4_k_cu_4c7f9a9c_27904cuda3std3__45__cpo4cendE - _ZN39_INTERNAL_b99ebd55_4_k_cu_4c7f9a9c_27904cuda3std3__419piecewise_constructE)
_ZN39_INTERNAL_b99ebd55_4_k_cu_4c7f9a9c_27904cuda3std3__419piecewise_constructE:
	.zero		1
	.type		_ZN39_INTERNAL_b99ebd55_4_k_cu_4c7f9a9c_27904cuda3std3__45__cpo4cendE,@object
	.size		_ZN39_INTERNAL_b99ebd55_4_k_cu_4c7f9a9c_27904cuda3std3__45__cpo4cendE,(_ZN39_INTERNAL_b99ebd55_4_k_cu_4c7f9a9c_27904cuda3std6ranges3__45__cpo4swapE - _ZN39_INTERNAL_b99ebd55_4_k_cu_4c7f9a9c_27904cuda3std3__45__cpo4cendE)
_ZN39_INTERNAL_b99ebd55_4_k_cu_4c7f9a9c_27904cuda3std3__45__cpo4cendE:
	.zero		1
	.type		_ZN39_INTERNAL_b99ebd55_4_k_cu_4c7f9a9c_27904cuda3std6ranges3__45__cpo4swapE,@object
	.size		_ZN39_INTERNAL_b99ebd55_4_k_cu_4c7f9a9c_27904cuda3std6ranges3__45__cpo4swapE,(.L_7 - _ZN39_INTERNAL_b99ebd55_4_k_cu_4c7f9a9c_27904cuda3std6ranges3__45__cpo4swapE)
_ZN39_INTERNAL_b99ebd55_4_k_cu_4c7f9a9c_27904cuda3std6ranges3__45__cpo4swapE:
	.zero		1
.L_7:


//--------------------- .nv.constant0._ZN7cutlass13device_kernelINS_4gemm6kernel13GemmUniversalIN4cute5tupleIJiiiiEEENS1_10collective13CollectiveMmaINS1_43MainloopSm90TmaGmmaWarpSpecializedSparseFP8ILi25ENS5_IJNS4_1CILi1EEESB_SB_EEENS1_35KernelTmaWarpSpecializedCooperativeEEENS5_IJNSA_ILi128EEENSA_ILi64EEESG_EEENS_12float_e4m3_tENS5_IJNS4_6LayoutINS5_IJiNS5_IJNSA_ILi2EEEiEEEiEEENS5_IJlNS5_IJSB_SK_EEElEEEEENSJ_INS5_IJNS5_IJSG_iEEESQ_iEEENS5_IJNS5_IJSG_NSA_ILi4096EEEEEENS5_IJSB_lEEElEEEEEEEESI_NS5_IJlSB_lEEENS4_8TiledMMAINS4_8MMA_AtomIJNS4_4SM904GMMA6SPARSE31GMMA_64x64x64_F32E4M3E4M3_SS_TNILNS12_7ScaleInE1ELS15_1ELNS12_9SparseSelE0EEEEEENSJ_INS5_IJSK_SB_SB_EEENS5_IJSB_NSA_ILi0EEES1A_EEEEENS5_IJNS4_10UnderscoreES1D_S1D_EEEEENS4_13SM90_TMA_LOADENS4_14ComposedLayoutINS4_7SwizzleILi1ELi4ELi3EEENS4_25smem_sparse_ptr_flag_bitsILi2ELi8EEENSJ_INS5_IJNS5_IJSB_NSA_ILi8EEEEEENS5_IJSK_NSA_ILi32EEEEEEEEENS5_IJNS5_IJS1A_SG_EEESN_EEEEEEEvNS4_8identityES1G_NS1H_INS1I_ILi2ELi4ELi3EEENS4_18smem_ptr_flag_bitsILi8EEENSJ_INS5_IJS1M_SG_EEENS5_IJSG_SB_EEEEEEEvS1V_EENS_8epilogue10collective6detail29Sm90TmaWarpSpecializedAdapterINS25_15DefaultEpilogueIfNS5_IJSB_llEEES29_NS24_6thread17LinearCombinationIfLi1EffLNS2A_9ScaleType4KindE0ELNS_15FloatRoundStyleE2EfEENS1_15EpilogueDefaultEEEEEvvEEEEvNT_6ParamsE --------------------------
	.section	.nv.constant0._ZN7cutlass13device_kernelINS_4gemm6kernel13GemmUniversalIN4cute5tupleIJiiiiEEENS1_10collective13CollectiveMmaINS1_43MainloopSm90TmaGmmaWarpSpecializedSparseFP8ILi25ENS5_IJNS4_1CILi1EEESB_SB_EEENS1_35KernelTmaWarpSpecializedCooperativeEEENS5_IJNSA_ILi128EEENSA_ILi64EEESG_EEENS_12float_e4m3_tENS5_IJNS4_6LayoutINS5_IJiNS5_IJNSA_ILi2EEEiEEEiEEENS5_IJlNS5_IJSB_SK_EEElEEEEENSJ_INS5_IJNS5_IJSG_iEEESQ_iEEENS5_IJNS5_IJSG_NSA_ILi4096EEEEEENS5_IJSB_lEEElEEEEEEEESI_NS5_IJlSB_lEEENS4_8TiledMMAINS4_8MMA_AtomIJNS4_4SM904GMMA6SPARSE31GMMA_64x64x64_F32E4M3E4M3_SS_TNILNS12_7ScaleInE1ELS15_1ELNS12_9SparseSelE0EEEEEENSJ_INS5_IJSK_SB_SB_EEENS5_IJSB_NSA_ILi0EEES1A_EEEEENS5_IJNS4_10UnderscoreES1D_S1D_EEEEENS4_13SM90_TMA_LOADENS4_14ComposedLayoutINS4_7SwizzleILi1ELi4ELi3EEENS4_25smem_sparse_ptr_flag_bitsILi2ELi8EEENSJ_INS5_IJNS5_IJSB_NSA_ILi8EEEEEENS5_IJSK_NSA_ILi32EEEEEEEEENS5_IJNS5_IJS1A_SG_EEESN_EEEEEEEvNS4_8identityES1G_NS1H_INS1I_ILi2ELi4ELi3EEENS4_18smem_ptr_flag_bitsILi8EEENSJ_INS5_IJS1M_SG_EEENS5_IJSG_SB_EEEEEEEvS1V_EENS_8epilogue10collective6detail29Sm90TmaWarpSpecializedAdapterINS25_15DefaultEpilogueIfNS5_IJSB_llEEES29_NS24_6thread17LinearCombinationIfLi1EffLNS2A_9ScaleType4KindE0ELNS_15FloatRoundStyleE2EfEENS1_15EpilogueDefaultEEEEEvvEEEEvNT_6ParamsE,"a",@progbits
	.sectionflags	@""
	.align	4
.nv.constant0._ZN7cutlass13device_kernelINS_4gemm6kernel13GemmUniversalIN4cute5tupleIJiiiiEEENS1_10collective13CollectiveMmaINS1_43MainloopSm90TmaGmmaWarpSpecializedSparseFP8ILi25ENS5_IJNS4_1CILi1EEESB_SB_EEENS1_35KernelTmaWarpSpecializedCooperativeEEENS5_IJNSA_ILi128EEENSA_ILi64EEESG_EEENS_12float_e4m3_tENS5_IJNS4_6LayoutINS5_IJiNS5_IJNSA_ILi2EEEiEEEiEEENS5_IJlNS5_IJSB_SK_EEElEEEEENSJ_INS5_IJNS5_IJSG_iEEESQ_iEEENS5_IJNS5_IJSG_NSA_ILi4096EEEEEENS5_IJSB_lEEElEEEEEEEESI_NS5_IJlSB_lEEENS4_8TiledMMAINS4_8MMA_AtomIJNS4_4SM904GMMA6SPARSE31GMMA_64x64x64_F32E4M3E4M3_SS_TNILNS12_7ScaleInE1ELS15_1ELNS12_9SparseSelE0EEEEEENSJ_INS5_IJSK_SB_SB_EEENS5_IJSB_NSA_ILi0EEES1A_EEEEENS5_IJNS4_10UnderscoreES1D_S1D_EEEEENS4_13SM90_TMA_LOADENS4_14ComposedLayoutINS4_7SwizzleILi1ELi4ELi3EEENS4_25smem_sparse_ptr_flag_bitsILi2ELi8EEENSJ_INS5_IJNS5_IJSB_NSA_ILi8EEEEEENS5_IJSK_NSA_ILi32EEEEEEEEENS5_IJNS5_IJS1A_SG_EEESN_EEEEEEEvNS4_8identityES1G_NS1H_INS1I_ILi2ELi4ELi3EEENS4_18smem_ptr_flag_bitsILi8EEENSJ_INS5_IJS1M_SG_EEENS5_IJSG_SB_EEEEEEEvS1V_EENS_8epilogue10collective6detail29Sm90TmaWarpSpecializedAdapterINS25_15DefaultEpilogueIfNS5_IJSB_llEEES29_NS24_6thread17LinearCombinationIfLi1EffLNS2A_9ScaleType4KindE0ELNS_15FloatRoundStyleE2EfEENS1_15EpilogueDefaultEEEEEvvEEEEvNT_6ParamsE:
	.zero		1920


//--------------------- SYMBOLS --------------------------

	.type		.nv.reservedSmem.offset0,@object
	.size		.nv.reservedSmem.offset0,0x4
